	.target	sm_90a

	.elftype	@"ET_EXEC"


//--------------------- .note.nv.tkinfo           --------------------------
	.section	.note.nv.tkinfo,"",@"SHT_NOTE"
	.sectionflags	@"SHF_NOTE_NV_TKINFO"
	.tkinfo
        /*0018*/ 	.word	0x00000002
        /*0030*/ 	.string	""
        /*0030*/ 	.string	"ptxas"
        /*0030*/ 	.string	"Cuda compilation tools, release 13.0, V13.0.88"
        /*0030*/ 	.string	"Build cuda_13.0.r13.0/compiler.36424714_0"
        /*0030*/ 	.string	"-arch sm_90a -m 64 "



//--------------------- .note.nv.cuinfo           --------------------------
	.section	.note.nv.cuinfo,"",@"SHT_NOTE"
	.sectionflags	@"SHF_NOTE_NV_CUINFO"
        /*0018*/ 	.short	0x0002
        /*001a*/ 	.short	0x005a
        /*001c*/ 	.short	0x0082
	.zero		2


//--------------------- .nv.info                  --------------------------
	.section	.nv.info,"",@"SHT_CUDA_INFO"
	.align	4


	//----- nvinfo : EIATTR_REGCOUNT
	.align		4
        /*0000*/ 	.byte	0x04, 0x2f
        /*0002*/ 	.short	(.L_12 - .L_11)
	.align		4
.L_11:
        /*0004*/ 	.word	index@(_ZN7cutlass13device_kernelINS_4gemm6kernel13GemmUniversalIN4cute5tupleIJiiiiEEENS1_10collective13CollectiveMmaINS1_37MainloopSm90TmaGmmaWarpSpecializedFP8ILi37ENS5_IJNS4_1CILi1EEENSA_ILi8EEESB_EEENS1_32KernelTmaWarpSpecializedPingpongEEENS5_IJNSA_ILi64EEENSA_ILi128EEENSA_ILi32EEEEEENS_12float_e4m3_tENS5_IJlSB_lEEESK_SL_NS4_8TiledMMAINS4_8MMA_AtomIJNS4_4SM904GMMA31MMA_64x128x32_F32E4M3E4M3_SS_TNILNSP_7ScaleInE1ELSR_1EEEEEENS4_6LayoutINS5_IJSB_SB_SB_EEENS5_IJNSA_ILi0EEESW_SW_EEEEENS5_IJNS4_10UnderscoreESZ_SZ_EEEEENS4_23SM90_TMA_LOAD_MULTICASTENS4_14ComposedLayoutINS4_7SwizzleILi1ELi4ELi3EEENS4_18smem_ptr_flag_bitsILi8EEENSU_INS5_IJSC_SI_EEENS5_IJSI_SB_EEEEEEEvNS4_8identityENS4_13SM90_TMA_LOADES1B_vS1C_EENS_8epilogue10collective6detail29Sm90TmaWarpSpecializedAdapterINS1G_15DefaultEpilogueISK_SL_SL_NS1F_6thread17LinearCombinationISK_Li1EffLNS1K_9ScaleType4KindE0ELNS_15FloatRoundStyleE2ESK_EENS1_15EpilogueDefaultEEEEEvvEEEEvNT_6ParamsE)
        /*0008*/ 	.word	0x000000a8


	//----- nvinfo : EIATTR_FRAME_SIZE
	.align		4
.L_12:
        /*000c*/ 	.byte	0x04, 0x11
        /*000e*/ 	.short	(.L_14 - .L_13)
	.align		4
.L_13:
        /*0010*/ 	.word	index@(_ZN7cutlass13device_kernelINS_4gemm6kernel13GemmUniversalIN4cute5tupleIJiiiiEEENS1_10collective13CollectiveMmaINS1_37MainloopSm90TmaGmmaWarpSpecializedFP8ILi37ENS5_IJNS4_1CILi1EEENSA_ILi8EEESB_EEENS1_32KernelTmaWarpSpecializedPingpongEEENS5_IJNSA_ILi64EEENSA_ILi128EEENSA_ILi32EEEEEENS_12float_e4m3_tENS5_IJlSB_lEEESK_SL_NS4_8TiledMMAINS4_8MMA_AtomIJNS4_4SM904GMMA31MMA_64x128x32_F32E4M3E4M3_SS_TNILNSP_7ScaleInE1ELSR_1EEEEEENS4_6LayoutINS5_IJSB_SB_SB_EEENS5_IJNSA_ILi0EEESW_SW_EEEEENS5_IJNS4_10UnderscoreESZ_SZ_EEEEENS4_23SM90_TMA_LOAD_MULTICASTENS4_14ComposedLayoutINS4_7SwizzleILi1ELi4ELi3EEENS4_18smem_ptr_flag_bitsILi8EEENSU_INS5_IJSC_SI_EEENS5_IJSI_SB_EEEEEEEvNS4_8identityENS4_13SM90_TMA_LOADES1B_vS1C_EENS_8epilogue10collective6detail29Sm90TmaWarpSpecializedAdapterINS1G_15DefaultEpilogueISK_SL_SL_NS1F_6thread17LinearCombinationISK_Li1EffLNS1K_9ScaleType4KindE0ELNS_15FloatRoundStyleE2ESK_EENS1_15EpilogueDefaultEEEEEvvEEEEvNT_6ParamsE)
        /*0014*/ 	.word	0x00000000


	//----- nvinfo : EIATTR_MIN_STACK_SIZE
	.align		4
.L_14:
        /*0018*/ 	.byte	0x04, 0x12
        /*001a*/ 	.short	(.L_16 - .L_15)
	.align		4
.L_15:
        /*001c*/ 	.word	index@(_ZN7cutlass13device_kernelINS_4gemm6kernel13GemmUniversalIN4cute5tupleIJiiiiEEENS1_10collective13CollectiveMmaINS1_37MainloopSm90TmaGmmaWarpSpecializedFP8ILi37ENS5_IJNS4_1CILi1EEENSA_ILi8EEESB_EEENS1_32KernelTmaWarpSpecializedPingpongEEENS5_IJNSA_ILi64EEENSA_ILi128EEENSA_ILi32EEEEEENS_12float_e4m3_tENS5_IJlSB_lEEESK_SL_NS4_8TiledMMAINS4_8MMA_AtomIJNS4_4SM904GMMA31MMA_64x128x32_F32E4M3E4M3_SS_TNILNSP_7ScaleInE1ELSR_1EEEEEENS4_6LayoutINS5_IJSB_SB_SB_EEENS5_IJNSA_ILi0EEESW_SW_EEEEENS5_IJNS4_10UnderscoreESZ_SZ_EEEEENS4_23SM90_TMA_LOAD_MULTICASTENS4_14ComposedLayoutINS4_7SwizzleILi1ELi4ELi3EEENS4_18smem_ptr_flag_bitsILi8EEENSU_INS5_IJSC_SI_EEENS5_IJSI_SB_EEEEEEEvNS4_8identityENS4_13SM90_TMA_LOADES1B_vS1C_EENS_8epilogue10collective6detail29Sm90TmaWarpSpecializedAdapterINS1G_15DefaultEpilogueISK_SL_SL_NS1F_6thread17LinearCombinationISK_Li1EffLNS1K_9ScaleType4KindE0ELNS_15FloatRoundStyleE2ESK_EENS1_15EpilogueDefaultEEEEEvvEEEEvNT_6ParamsE)
        /*0020*/ 	.word	0x00000000
.L_16:


//--------------------- .nv.compat                --------------------------
	.section	.nv.compat,"",@"SHT_CUDA_COMPAT_INFO"
	.align	4
        /*0000*/ 	.byte	0x02, 0x09, 0x01, 0x00, 0x02, 0x02, 0x04, 0x00, 0x02, 0x05, 0x05, 0x00, 0x03, 0x07, 0x01, 0x01
        /*0010*/ 	.byte	0x02, 0x03, 0x01, 0x00, 0x02, 0x06, 0x01, 0x00, 0x04, 0x0b, 0x08, 0x00, 0x00, 0x00, 0x00, 0x00
        /*0020*/ 	.byte	0x00, 0x00, 0x00, 0x00


//--------------------- .nv.info._ZN7cutlass13device_kernelINS_4gemm6kernel13GemmUniversalIN4cute5tupleIJiiiiEEENS1_10collective13CollectiveMmaINS1_37MainloopSm90TmaGmmaWarpSpecializedFP8ILi37ENS5_IJNS4_1CILi1EEENSA_ILi8EEESB_EEENS1_32KernelTmaWarpSpecializedPingpongEEENS5_IJNSA_ILi64EEENSA_ILi128EEENSA_ILi32EEEEEENS_12float_e4m3_tENS5_IJlSB_lEEESK_SL_NS4_8TiledMMAINS4_8MMA_AtomIJNS4_4SM904GMMA31MMA_64x128x32_F32E4M3E4M3_SS_TNILNSP_7ScaleInE1ELSR_1EEEEEENS4_6LayoutINS5_IJSB_SB_SB_EEENS5_IJNSA_ILi0EEESW_SW_EEEEENS5_IJNS4_10UnderscoreESZ_SZ_EEEEENS4_23SM90_TMA_LOAD_MULTICASTENS4_14ComposedLayoutINS4_7SwizzleILi1ELi4ELi3EEENS4_18smem_ptr_flag_bitsILi8EEENSU_INS5_IJSC_SI_EEENS5_IJSI_SB_EEEEEEEvNS4_8identityENS4_13SM90_TMA_LOADES1B_vS1C_EENS_8epilogue10collective6detail29Sm90TmaWarpSpecializedAdapterINS1G_15DefaultEpilogueISK_SL_SL_NS1F_6thread17LinearCombinationISK_Li1EffLNS1K_9ScaleType4KindE0ELNS_15FloatRoundStyleE2ESK_EENS1_15EpilogueDefaultEEEEEvvEEEEvNT_6ParamsE --------------------------
	.section	.nv.info._ZN7cutlass13device_kernelINS_4gemm6kernel13GemmUniversalIN4cute5tupleIJiiiiEEENS1_10collective13CollectiveMmaINS1_37MainloopSm90TmaGmmaWarpSpecializedFP8ILi37ENS5_IJNS4_1CILi1EEENSA_ILi8EEESB_EEENS1_32KernelTmaWarpSpecializedPingpongEEENS5_IJNSA_ILi64EEENSA_ILi128EEENSA_ILi32EEEEEENS_12float_e4m3_tENS5_IJlSB_lEEESK_SL_NS4_8TiledMMAINS4_8MMA_AtomIJNS4_4SM904GMMA31MMA_64x128x32_F32E4M3E4M3_SS_TNILNSP_7ScaleInE1ELSR_1EEEEEENS4_6LayoutINS5_IJSB_SB_SB_EEENS5_IJNSA_ILi0EEESW_SW_EEEEENS5_IJNS4_10UnderscoreESZ_SZ_EEEEENS4_23SM90_TMA_LOAD_MULTICASTENS4_14ComposedLayoutINS4_7SwizzleILi1ELi4ELi3EEENS4_18smem_ptr_flag_bitsILi8EEENSU_INS5_IJSC_SI_EEENS5_IJSI_SB_EEEEEEEvNS4_8identityENS4_13SM90_TMA_LOADES1B_vS1C_EENS_8epilogue10collective6detail29Sm90TmaWarpSpecializedAdapterINS1G_15DefaultEpilogueISK_SL_SL_NS1F_6thread17LinearCombinationISK_Li1EffLNS1K_9ScaleType4KindE0ELNS_15FloatRoundStyleE2ESK_EENS1_15EpilogueDefaultEEEEEvvEEEEvNT_6ParamsE,"",@"SHT_CUDA_INFO"
	.sectionflags	@""
	.align	4


	//----- nvinfo : EIATTR_CUDA_API_VERSION
	.align		4
        /*0000*/ 	.byte	0x04, 0x37
        /*0002*/ 	.short	(.L_18 - .L_17)
.L_17:
        /*0004*/ 	.word	0x00000082


	//----- nvinfo : EIATTR_KPARAM_INFO
	.align		4
.L_18:
        /*0008*/ 	.byte	0x04, 0x17
        /*000a*/ 	.short	(.L_20 - .L_19)
.L_19:
        /*000c*/ 	.word	0x00000000
        /*0010*/ 	.short	0x0000
        /*0012*/ 	.short	0x0070
        /*0014*/ 	.byte	0x00, 0xf0, 0x01, 0x10


	//----- nvinfo : EIATTR_SPARSE_MMA_MASK
	.align		4
.L_20:
        /*0018*/ 	.byte	0x03, 0x50
        /*001a*/ 	.short	0x0000


	//----- nvinfo : EIATTR_MAXREG_COUNT
	.align		4
        /*001c*/ 	.byte	0x03, 0x1b
        /*001e*/ 	.short	0x00a8


	//----- nvinfo : EIATTR_NUM_BARRIERS
	.align		4
        /*0020*/ 	.byte	0x02, 0x4c
        /*0022*/ 	.byte	0x01
	.zero		1


	//----- nvinfo : EIATTR_MERCURY_ISA_VERSION
	.align		4
        /*0024*/ 	.byte	0x03, 0x5f
        /*0026*/ 	.short	0x0101


	//----- nvinfo : EIATTR_INT_WARP_WIDE_INSTR_OFFSETS
	.align		4
        /*0028*/ 	.byte	0x04, 0x31
        /*002a*/ 	.short	(.L_22 - .L_21)


	//   ....[0]....
.L_21:
        /*002c*/ 	.word	0x00000920


	//   ....[1]....
        /*0030*/ 	.word	0x00000960


	//   ....[2]....
        /*0034*/ 	.word	0x00000a90


	//   ....[3]....
        /*0038*/ 	.word	0x00000ac0


	//   ....[4]....
        /*003c*/ 	.word	0x00000ad0


	//   ....[5]....
        /*0040*/ 	.word	0x00000ae0


	//   ....[6]....
        /*0044*/ 	.word	0x00000b60


	//   ....[7]....
        /*0048*/ 	.word	0x00000bb0


	//----- nvinfo : EIATTR_COOP_GROUP_MASK_REGIDS
	.align		4
.L_22:
        /*004c*/ 	.byte	0x04, 0x29
        /*004e*/ 	.short	(.L_24 - .L_23)


	//   ....[0]....
.L_23:
        /*0050*/ 	.word	0xffffffff


	//   ....[1]....
        /*0054*/ 	.word	0xffffffff


	//   ....[2]....
        /*0058*/ 	.word	0xffffffff


	//   ....[3]....
        /*005c*/ 	.word	0xffffffff


	//   ....[4]....
        /*0060*/ 	.word	0xffffffff


	//   ....[5]....
        /*0064*/ 	.word	0xffffffff


	//   ....[6]....
        /*0068*/ 	.word	0xffffffff


	//----- nvinfo : EIATTR_COOP_GROUP_INSTR_OFFSETS
	.align		4
.L_24:
        /*006c*/ 	.byte	0x04, 0x28
        /*006e*/ 	.short	(.L_26 - .L_25)


	//   ....[0]....
.L_25:
        /*0070*/ 	.word	0x00000060


	//   ....[1]....
        /*0074*/ 	.word	0x00000070


	//   ....[2]....
        /*0078*/ 	.word	0x00000130


	//   ....[3]....
        /*007c*/ 	.word	0x00000720


	//   ....[4]....
        /*0080*/ 	.word	0x00000760


	//   ....[5]....
        /*0084*/ 	.word	0x000007e0


	//   ....[6]....
        /*0088*/ 	.word	0x00000d20


	//----- nvinfo : EIATTR_REG_RECONFIG
	.align		4
.L_26:
        /*008c*/ 	.byte	0x01, 0x54
	.zero		2


	//----- nvinfo : EIATTR_MBARRIER_INSTR_OFFSETS
	.align		4
        /*0090*/ 	.byte	0x04, 0x39
        /*0092*/ 	.short	(.L_28 - .L_27)


	//   ....[0]....
.L_27:
        /*0094*/ 	.word	0x00000260
        /*0098*/ 	.word	0x000000ff
        /*009c*/ 	.word	0x00000000
        /*00a0*/ 	.short	0x0100
        /*00a2*/ 	.byte	0x08
	.zero		1


	//   ....[1]....
        /*00a4*/ 	.word	0x00000270
        /*00a8*/ 	.word	0x000000ff
        /*00ac*/ 	.word	0x00000128
        /*00b0*/ 	.short	0x0100
        /*00b2*/ 	.byte	0x08
	.zero		1


	//   ....[2]....
        /*00b4*/ 	.word	0x00000280
        /*00b8*/ 	.word	0x000000ff
        /*00bc*/ 	.word	0x00000008
        /*00c0*/ 	.short	0x0100
        /*00c2*/ 	.byte	0x08
	.zero		1


	//   ....[3]....
        /*00c4*/ 	.word	0x00000290
        /*00c8*/ 	.word	0x000000ff
        /*00cc*/ 	.word	0x00000130
        /*00d0*/ 	.short	0x0100
        /*00d2*/ 	.byte	0x08
	.zero		1


	//   ....[4]....
        /*00d4*/ 	.word	0x000002a0
        /*00d8*/ 	.word	0x000000ff
        /*00dc*/ 	.word	0x00000010
        /*00e0*/ 	.short	0x0100
        /*00e2*/ 	.byte	0x08
	.zero		1


	//   ....[5]....
        /*00e4*/ 	.word	0x000002b0
        /*00e8*/ 	.word	0x000000ff
        /*00ec*/ 	.word	0x00000138
        /*00f0*/ 	.short	0x0100
        /*00f2*/ 	.byte	0x08
	.zero		1


	//   ....[6]....
        /*00f4*/ 	.word	0x000002c0
        /*00f8*/ 	.word	0x000000ff
        /*00fc*/ 	.word	0x00000018
        /*0100*/ 	.short	0x0100
        /*0102*/ 	.byte	0x08
	.zero		1


	//   ....[7]....
        /*0104*/ 	.word	0x000002d0
        /*0108*/ 	.word	0x000000ff
        /*010c*/ 	.word	0x00000140
        /*0110*/ 	.short	0x0100
        /*0112*/ 	.byte	0x08
	.zero		1


	//   ....[8]....
        /*0114*/ 	.word	0x000002e0
        /*0118*/ 	.word	0x000000ff
        /*011c*/ 	.word	0x00000020
        /*0120*/ 	.short	0x0100
        /*0122*/ 	.byte	0x08
	.zero		1


	//   ....[9]....
        /*0124*/ 	.word	0x000002f0
        /*0128*/ 	.word	0x000000ff
        /*012c*/ 	.word	0x00000148
        /*0130*/ 	.short	0x0100
        /*0132*/ 	.byte	0x08
	.zero		1


	//   ....[10]....
        /*0134*/ 	.word	0x00000300
        /*0138*/ 	.word	0x000000ff
        /*013c*/ 	.word	0x00000028
        /*0140*/ 	.short	0x0100
        /*0142*/ 	.byte	0x08
	.zero		1


	//   ....[11]....
        /*0144*/ 	.word	0x00000310
        /*0148*/ 	.word	0x000000ff
        /*014c*/ 	.word	0x00000150
        /*0150*/ 	.short	0x0100
        /*0152*/ 	.byte	0x08
	.zero		1


	//   ....[12]....
        /*0154*/ 	.word	0x00000320
        /*0158*/ 	.word	0x000000ff
        /*015c*/ 	.word	0x00000030
        /*0160*/ 	.short	0x0100
        /*0162*/ 	.byte	0x08
	.zero		1


	//   ....[13]....
        /*0164*/ 	.word	0x00000330
        /*0168*/ 	.word	0x000000ff
        /*016c*/ 	.word	0x00000158
        /*0170*/ 	.short	0x0100
        /*0172*/ 	.byte	0x08
	.zero		1


	//   ....[14]....
        /*0174*/ 	.word	0x00000340
        /*0178*/ 	.word	0x000000ff
        /*017c*/ 	.word	0x00000038
        /*0180*/ 	.short	0x0100
        /*0182*/ 	.byte	0x08
	.zero		1


	//   ....[15]....
        /*0184*/ 	.word	0x00000350
        /*0188*/ 	.word	0x000000ff
        /*018c*/ 	.word	0x00000160
        /*0190*/ 	.short	0x0100
        /*0192*/ 	.byte	0x08
	.zero		1


	//   ....[16]....
        /*0194*/ 	.word	0x00000360
        /*0198*/ 	.word	0x000000ff
        /*019c*/ 	.word	0x00000040
        /*01a0*/ 	.short	0x0100
        /*01a2*/ 	.byte	0x08
	.zero		1


	//   ....[17]....
        /*01a4*/ 	.word	0x00000370
        /*01a8*/ 	.word	0x000000ff
        /*01ac*/ 	.word	0x00000168
        /*01b0*/ 	.short	0x0100
        /*01b2*/ 	.byte	0x08
	.zero		1


	//   ....[18]....
        /*01b4*/ 	.word	0x00000380
        /*01b8*/ 	.word	0x000000ff
        /*01bc*/ 	.word	0x00000048
        /*01c0*/ 	.short	0x0100
        /*01c2*/ 	.byte	0x08
	.zero		1


	//   ....[19]....
        /*01c4*/ 	.word	0x00000390
        /*01c8*/ 	.word	0x000000ff
        /*01cc*/ 	.word	0x00000170
        /*01d0*/ 	.short	0x0100
        /*01d2*/ 	.byte	0x08
	.zero		1


	//   ....[20]....
        /*01d4*/ 	.word	0x000003a0
        /*01d8*/ 	.word	0x000000ff
        /*01dc*/ 	.word	0x00000050
        /*01e0*/ 	.short	0x0100
        /*01e2*/ 	.byte	0x08
	.zero		1


	//   ....[21]....
        /*01e4*/ 	.word	0x000003b0
        /*01e8*/ 	.word	0x000000ff
        /*01ec*/ 	.word	0x00000178
        /*01f0*/ 	.short	0x0100
        /*01f2*/ 	.byte	0x08
	.zero		1


	//   ....[22]....
        /*01f4*/ 	.word	0x000003c0
        /*01f8*/ 	.word	0x000000ff
        /*01fc*/ 	.word	0x00000058
        /*0200*/ 	.short	0x0100
        /*0202*/ 	.byte	0x08
	.zero		1


	//   ....[23]....
        /*0204*/ 	.word	0x000003d0
        /*0208*/ 	.word	0x000000ff
        /*020c*/ 	.word	0x00000180
        /*0210*/ 	.short	0x0100
        /*0212*/ 	.byte	0x08
	.zero		1


	//   ....[24]....
        /*0214*/ 	.word	0x000003e0
        /*0218*/ 	.word	0x000000ff
        /*021c*/ 	.word	0x00000060
        /*0220*/ 	.short	0x0100
        /*0222*/ 	.byte	0x08
	.zero		1


	//   ....[25]....
        /*0224*/ 	.word	0x000003f0
        /*0228*/ 	.word	0x000000ff
        /*022c*/ 	.word	0x00000188
        /*0230*/ 	.short	0x0100
        /*0232*/ 	.byte	0x08
	.zero		1


	//   ....[26]....
        /*0234*/ 	.word	0x00000400
        /*0238*/ 	.word	0x000000ff
        /*023c*/ 	.word	0x00000068
        /*0240*/ 	.short	0x0100
        /*0242*/ 	.byte	0x08
	.zero		1


	//   ....[27]....
        /*0244*/ 	.word	0x00000410
        /*0248*/ 	.word	0x000000ff
        /*024c*/ 	.word	0x00000190
        /*0250*/ 	.short	0x0100
        /*0252*/ 	.byte	0x08
	.zero		1


	//   ....[28]....
        /*0254*/ 	.word	0x00000420
        /*0258*/ 	.word	0x000000ff
        /*025c*/ 	.word	0x00000070
        /*0260*/ 	.short	0x0100
        /*0262*/ 	.byte	0x08
	.zero		1


	//   ....[29]....
        /*0264*/ 	.word	0x00000430
        /*0268*/ 	.word	0x000000ff
        /*026c*/ 	.word	0x00000198
        /*0270*/ 	.short	0x0100
        /*0272*/ 	.byte	0x08
	.zero		1


	//   ....[30]....
        /*0274*/ 	.word	0x00000440
        /*0278*/ 	.word	0x000000ff
        /*027c*/ 	.word	0x00000078
        /*0280*/ 	.short	0x0100
        /*0282*/ 	.byte	0x08
	.zero		1


	//   ....[31]....
        /*0284*/ 	.word	0x00000450
        /*0288*/ 	.word	0x000000ff
        /*028c*/ 	.word	0x000001a0
        /*0290*/ 	.short	0x0100
        /*0292*/ 	.byte	0x08
	.zero		1


	//   ....[32]....
        /*0294*/ 	.word	0x00000460
        /*0298*/ 	.word	0x000000ff
        /*029c*/ 	.word	0x00000080
        /*02a0*/ 	.short	0x0100
        /*02a2*/ 	.byte	0x08
	.zero		1


	//   ....[33]....
        /*02a4*/ 	.word	0x00000470
        /*02a8*/ 	.word	0x000000ff
        /*02ac*/ 	.word	0x000001a8
        /*02b0*/ 	.short	0x0100
        /*02b2*/ 	.byte	0x08
	.zero		1


	//   ....[34]....
        /*02b4*/ 	.word	0x00000480
        /*02b8*/ 	.word	0x000000ff
        /*02bc*/ 	.word	0x00000088
        /*02c0*/ 	.short	0x0100
        /*02c2*/ 	.byte	0x08
	.zero		1


	//   ....[35]....
        /*02c4*/ 	.word	0x00000490
        /*02c8*/ 	.word	0x000000ff
        /*02cc*/ 	.word	0x000001b0
        /*02d0*/ 	.short	0x0100
        /*02d2*/ 	.byte	0x08
	.zero		1


	//   ....[36]....
        /*02d4*/ 	.word	0x000004a0
        /*02d8*/ 	.word	0x000000ff
        /*02dc*/ 	.word	0x00000090
        /*02e0*/ 	.short	0x0100
        /*02e2*/ 	.byte	0x08
	.zero		1


	//   ....[37]....
        /*02e4*/ 	.word	0x000004b0
        /*02e8*/ 	.word	0x000000ff
        /*02ec*/ 	.word	0x000001b8
        /*02f0*/ 	.short	0x0100
        /*02f2*/ 	.byte	0x08
	.zero		1


	//   ....[38]....
        /*02f4*/ 	.word	0x000004c0
        /*02f8*/ 	.word	0x000000ff
        /*02fc*/ 	.word	0x00000098
        /*0300*/ 	.short	0x0100
        /*0302*/ 	.byte	0x08
	.zero		1


	//   ....[39]....
        /*0304*/ 	.word	0x000004d0
        /*0308*/ 	.word	0x000000ff
        /*030c*/ 	.word	0x000001c0
        /*0310*/ 	.short	0x0100
        /*0312*/ 	.byte	0x08
	.zero		1


	//   ....[40]....
        /*0314*/ 	.word	0x000004e0
        /*0318*/ 	.word	0x000000ff
        /*031c*/ 	.word	0x000000a0
        /*0320*/ 	.short	0x0100
        /*0322*/ 	.byte	0x08
	.zero		1


	//   ....[41]....
        /*0324*/ 	.word	0x000004f0
        /*0328*/ 	.word	0x000000ff
        /*032c*/ 	.word	0x000001c8
        /*0330*/ 	.short	0x0100
        /*0332*/ 	.byte	0x08
	.zero		1


	//   ....[42]....
        /*0334*/ 	.word	0x00000500
        /*0338*/ 	.word	0x000000ff
        /*033c*/ 	.word	0x000000a8
        /*0340*/ 	.short	0x0100
        /*0342*/ 	.byte	0x08
	.zero		1


	//   ....[43]....
        /*0344*/ 	.word	0x00000510
        /*0348*/ 	.word	0x000000ff
        /*034c*/ 	.word	0x000001d0
        /*0350*/ 	.short	0x0100
        /*0352*/ 	.byte	0x08
	.zero		1


	//   ....[44]....
        /*0354*/ 	.word	0x00000520
        /*0358*/ 	.word	0x000000ff
        /*035c*/ 	.word	0x000000b0
        /*0360*/ 	.short	0x0100
        /*0362*/ 	.byte	0x08
	.zero		1


	//   ....[45]....
        /*0364*/ 	.word	0x00000530
        /*0368*/ 	.word	0x000000ff
        /*036c*/ 	.word	0x000001d8
        /*0370*/ 	.short	0x0100
        /*0372*/ 	.byte	0x08
	.zero		1


	//   ....[46]....
        /*0374*/ 	.word	0x00000540
        /*0378*/ 	.word	0x000000ff
        /*037c*/ 	.word	0x000000b8
        /*0380*/ 	.short	0x0100
        /*0382*/ 	.byte	0x08
	.zero		1


	//   ....[47]....
        /*0384*/ 	.word	0x00000550
        /*0388*/ 	.word	0x000000ff
        /*038c*/ 	.word	0x000001e0
        /*0390*/ 	.short	0x0100
        /*0392*/ 	.byte	0x08
	.zero		1


	//   ....[48]....
        /*0394*/ 	.word	0x00000560
        /*0398*/ 	.word	0x000000ff
        /*039c*/ 	.word	0x000000c0
        /*03a0*/ 	.short	0x0100
        /*03a2*/ 	.byte	0x08
	.zero		1


	//   ....[49]....
        /*03a4*/ 	.word	0x00000570
        /*03a8*/ 	.word	0x000000ff
        /*03ac*/ 	.word	0x000001e8
        /*03b0*/ 	.short	0x0100
        /*03b2*/ 	.byte	0x08
	.zero		1


	//   ....[50]....
        /*03b4*/ 	.word	0x00000580
        /*03b8*/ 	.word	0x000000ff
        /*03bc*/ 	.word	0x000000c8
        /*03c0*/ 	.short	0x0100
        /*03c2*/ 	.byte	0x08
	.zero		1


	//   ....[51]....
        /*03c4*/ 	.word	0x00000590
        /*03c8*/ 	.word	0x000000ff
        /*03cc*/ 	.word	0x000001f0
        /*03d0*/ 	.short	0x0100
        /*03d2*/ 	.byte	0x08
	.zero		1


	//   ....[52]....
        /*03d4*/ 	.word	0x000005a0
        /*03d8*/ 	.word	0x000000ff
        /*03dc*/ 	.word	0x000000d0
        /*03e0*/ 	.short	0x0100
        /*03e2*/ 	.byte	0x08
	.zero		1


	//   ....[53]....
        /*03e4*/ 	.word	0x000005b0
        /*03e8*/ 	.word	0x000000ff
        /*03ec*/ 	.word	0x000001f8
        /*03f0*/ 	.short	0x0100
        /*03f2*/ 	.byte	0x08
	.zero		1


	//   ....[54]....
        /*03f4*/ 	.word	0x000005c0
        /*03f8*/ 	.word	0x000000ff
        /*03fc*/ 	.word	0x000000d8
        /*0400*/ 	.short	0x0100
        /*0402*/ 	.byte	0x08
	.zero		1


	//   ....[55]....
        /*0404*/ 	.word	0x000005d0
        /*0408*/ 	.word	0x000000ff
        /*040c*/ 	.word	0x00000200
        /*0410*/ 	.short	0x0100
        /*0412*/ 	.byte	0x08
	.zero		1


	//   ....[56]....
        /*0414*/ 	.word	0x000005e0
        /*0418*/ 	.word	0x000000ff
        /*041c*/ 	.word	0x000000e0
        /*0420*/ 	.short	0x0100
        /*0422*/ 	.byte	0x08
	.zero		1


	//   ....[57]....
        /*0424*/ 	.word	0x000005f0
        /*0428*/ 	.word	0x000000ff
        /*042c*/ 	.word	0x00000208
        /*0430*/ 	.short	0x0100
        /*0432*/ 	.byte	0x08
	.zero		1


	//   ....[58]....
        /*0434*/ 	.word	0x00000600
        /*0438*/ 	.word	0x000000ff
        /*043c*/ 	.word	0x000000e8
        /*0440*/ 	.short	0x0100
        /*0442*/ 	.byte	0x08
	.zero		1


	//   ....[59]....
        /*0444*/ 	.word	0x00000610
        /*0448*/ 	.word	0x000000ff
        /*044c*/ 	.word	0x00000210
        /*0450*/ 	.short	0x0100
        /*0452*/ 	.byte	0x08
	.zero		1


	//   ....[60]....
        /*0454*/ 	.word	0x00000620
        /*0458*/ 	.word	0x000000ff
        /*045c*/ 	.word	0x000000f0
        /*0460*/ 	.short	0x0100
        /*0462*/ 	.byte	0x08
	.zero		1


	//   ....[61]....
        /*0464*/ 	.word	0x00000630
        /*0468*/ 	.word	0x000000ff
        /*046c*/ 	.word	0x00000218
        /*0470*/ 	.short	0x0100
        /*0472*/ 	.byte	0x08
	.zero		1


	//   ....[62]....
        /*0474*/ 	.word	0x00000640
        /*0478*/ 	.word	0x000000ff
        /*047c*/ 	.word	0x000000f8
        /*0480*/ 	.short	0x0100
        /*0482*/ 	.byte	0x08
	.zero		1


	//   ....[63]....
        /*0484*/ 	.word	0x00000650
        /*0488*/ 	.word	0x000000ff
        /*048c*/ 	.word	0x00000220
        /*0490*/ 	.short	0x0100
        /*0492*/ 	.byte	0x08
	.zero		1


	//   ....[64]....
        /*0494*/ 	.word	0x00000660
        /*0498*/ 	.word	0x000000ff
        /*049c*/ 	.word	0x00000100
        /*04a0*/ 	.short	0x0100
        /*04a2*/ 	.byte	0x08
	.zero		1


	//   ....[65]....
        /*04a4*/ 	.word	0x00000670
        /*04a8*/ 	.word	0x000000ff
        /*04ac*/ 	.word	0x00000228
        /*04b0*/ 	.short	0x0100
        /*04b2*/ 	.byte	0x08
	.zero		1


	//   ....[66]....
        /*04b4*/ 	.word	0x00000680
        /*04b8*/ 	.word	0x000000ff
        /*04bc*/ 	.word	0x00000108
        /*04c0*/ 	.short	0x0100
        /*04c2*/ 	.byte	0x08
	.zero		1


	//   ....[67]....
        /*04c4*/ 	.word	0x00000690
        /*04c8*/ 	.word	0x000000ff
        /*04cc*/ 	.word	0x00000230
        /*04d0*/ 	.short	0x0100
        /*04d2*/ 	.byte	0x08
	.zero		1


	//   ....[68]....
        /*04d4*/ 	.word	0x000006a0
        /*04d8*/ 	.word	0x000000ff
        /*04dc*/ 	.word	0x00000110
        /*04e0*/ 	.short	0x0100
        /*04e2*/ 	.byte	0x08
	.zero		1


	//   ....[69]....
        /*04e4*/ 	.word	0x000006b0
        /*04e8*/ 	.word	0x000000ff
        /*04ec*/ 	.word	0x00000238
        /*04f0*/ 	.short	0x0100
        /*04f2*/ 	.byte	0x08
	.zero		1


	//   ....[70]....
        /*04f4*/ 	.word	0x000006c0
        /*04f8*/ 	.word	0x000000ff
        /*04fc*/ 	.word	0x00000118
        /*0500*/ 	.short	0x0100
        /*0502*/ 	.byte	0x08
	.zero		1


	//   ....[71]....
        /*0504*/ 	.word	0x000006d0
        /*0508*/ 	.word	0x000000ff
        /*050c*/ 	.word	0x00000240
        /*0510*/ 	.short	0x0100
        /*0512*/ 	.byte	0x08
	.zero		1


	//   ....[72]....
        /*0514*/ 	.word	0x000006e0
        /*0518*/ 	.word	0x000000ff
        /*051c*/ 	.word	0x00000120
        /*0520*/ 	.short	0x0100
        /*0522*/ 	.byte	0x08
	.zero		1


	//   ....[73]....
        /*0524*/ 	.word	0x000006f0
        /*0528*/ 	.word	0x000000ff
        /*052c*/ 	.word	0x00000248
        /*0530*/ 	.short	0x0100
        /*0532*/ 	.byte	0x08
	.zero		1


	//   ....[74]....
        /*0534*/ 	.word	0x00000be0
        /*0538*/ 	.word	0x000000ff
        /*053c*/ 	.word	0x00000280
        /*0540*/ 	.short	0x0100
        /*0542*/ 	.byte	0x08
	.zero		1


	//   ....[75]....
        /*0544*/ 	.word	0x00000c70
        /*0548*/ 	.word	0x000000ff
        /*054c*/ 	.word	0x00000288
        /*0550*/ 	.short	0x0100
        /*0552*/ 	.byte	0x08
	.zero		1


	//   ....[76]....
        /*0554*/ 	.word	0x00000ca0
        /*0558*/ 	.word	0x000000ff
        /*055c*/ 	.word	0x00000260
        /*0560*/ 	.short	0x0100
        /*0562*/ 	.byte	0x09
	.zero		1


	//   ....[77]....
        /*0564*/ 	.word	0x00000cb0
        /*0568*/ 	.word	0x000000ff
        /*056c*/ 	.word	0x00000268
        /*0570*/ 	.short	0x0100
        /*0572*/ 	.byte	0x09
	.zero		1


	//   ....[78]....
        /*0574*/ 	.word	0x00000cc0
        /*0578*/ 	.word	0x000000ff
        /*057c*/ 	.word	0x00000270
        /*0580*/ 	.short	0x0100
        /*0582*/ 	.byte	0x09
	.zero		1


	//   ....[79]....
        /*0584*/ 	.word	0x00000cd0
        /*0588*/ 	.word	0x000000ff
        /*058c*/ 	.word	0x00000278
        /*0590*/ 	.short	0x0100
        /*0592*/ 	.byte	0x09
	.zero		1


	//   ....[80]....
        /*0594*/ 	.word	0x00001a50
        /*0598*/ 	.word	0x000000ff
        /*059c*/ 	.word	0xfffffff8
        /*05a0*/ 	.short	0x010a
        /*05a2*/ 	.byte	0x0b
	.zero		1


	//   ....[81]....
        /*05a4*/ 	.word	0x00001f30
        /*05a8*/ 	.word	0x000000ff
        /*05ac*/ 	.word	0x00000000
        /*05b0*/ 	.short	0x010a
        /*05b2*/ 	.byte	0x06
	.zero		1


	//   ....[82]....
        /*05b4*/ 	.word	0x00001f70
        /*05b8*/ 	.word	0x000000ff
        /*05bc*/ 	.word	0x00000000
        /*05c0*/ 	.short	0x010a
        /*05c2*/ 	.byte	0x06
	.zero		1


	//   ....[83]....
        /*05c4*/ 	.word	0x00002820
        /*05c8*/ 	.word	0x000000ff
        /*05cc*/ 	.word	0x00000000
        /*05d0*/ 	.short	0x010a
        /*05d2*/ 	.byte	0x10
	.zero		1


	//   ....[84]....
        /*05d4*/ 	.word	0x00002860
        /*05d8*/ 	.word	0x000000ff
        /*05dc*/ 	.word	0x00000000
        /*05e0*/ 	.short	0x010a
        /*05e2*/ 	.byte	0x10
	.zero		1


	//   ....[85]....
        /*05e4*/ 	.word	0x00002e70
        /*05e8*/ 	.word	0x00000015
        /*05ec*/ 	.word	0x00000000
        /*05f0*/ 	.short	0x0101
        /*05f2*/ 	.byte	0x3f
	.zero		1


	//   ....[86]....
        /*05f4*/ 	.word	0x000033e0
        /*05f8*/ 	.word	0x00000013
        /*05fc*/ 	.word	0x00000000
        /*0600*/ 	.short	0x0101
        /*0602*/ 	.byte	0x16
	.zero		1


	//   ....[87]....
        /*0604*/ 	.word	0x00003510
        /*0608*/ 	.word	0x00000012
        /*060c*/ 	.word	0x00000000
        /*0610*/ 	.short	0x0101
        /*0612*/ 	.byte	0x3f
	.zero		1


	//   ....[88]....
        /*0614*/ 	.word	0x000035d0
        /*0618*/ 	.word	0x000000ff
        /*061c*/ 	.word	0x00000008
        /*0620*/ 	.short	0x010a
        /*0622*/ 	.byte	0x0b
	.zero		1


	//   ....[89]....
        /*0624*/ 	.word	0x00007e90
        /*0628*/ 	.word	0x00000004
        /*062c*/ 	.word	0x00000000
        /*0630*/ 	.short	0x0101
        /*0632*/ 	.byte	0x16
	.zero		1


	//   ....[90]....
        /*0634*/ 	.word	0x000087b0
        /*0638*/ 	.word	0x00000013
        /*063c*/ 	.word	0x00000128
        /*0640*/ 	.short	0x010a
        /*0642*/ 	.byte	0x3f
	.zero		1


	//   ....[91]....
        /*0644*/ 	.word	0x00008c20
        /*0648*/ 	.word	0x0000000a
        /*064c*/ 	.word	0x00000288
        /*0650*/ 	.short	0x0101
        /*0652*/ 	.byte	0x3f
	.zero		1


	//   ....[92]....
        /*0654*/ 	.word	0x000092c0
        /*0658*/ 	.word	0x00000005
        /*065c*/ 	.word	0x00000000
        /*0660*/ 	.short	0x010a
        /*0662*/ 	.byte	0x3f
	.zero		1


	//   ....[93]....
        /*0664*/ 	.word	0x00009340
        /*0668*/ 	.word	0x00000007
        /*066c*/ 	.word	0x00000000
        /*0670*/ 	.short	0x010a
        /*0672*/ 	.byte	0x3f
	.zero		1


	//   ....[94]....
        /*0674*/ 	.word	0x000093d0
        /*0678*/ 	.word	0x00000006
        /*067c*/ 	.word	0x00000000
        /*0680*/ 	.short	0x010a
        /*0682*/ 	.byte	0x3f
	.zero		1


	//   ....[95]....
        /*0684*/ 	.word	0x00009460
        /*0688*/ 	.word	0x00000009
        /*068c*/ 	.word	0x00000000
        /*0690*/ 	.short	0x010a
        /*0692*/ 	.byte	0x3f
	.zero		1


	//   ....[96]....
        /*0694*/ 	.word	0x000094f0
        /*0698*/ 	.word	0x00000006
        /*069c*/ 	.word	0x00000000
        /*06a0*/ 	.short	0x010a
        /*06a2*/ 	.byte	0x3f
	.zero		1


	//   ....[97]....
        /*06a4*/ 	.word	0x00009580
        /*06a8*/ 	.word	0x00000009
        /*06ac*/ 	.word	0x00000000
        /*06b0*/ 	.short	0x010a
        /*06b2*/ 	.byte	0x3f
	.zero		1


	//   ....[98]....
        /*06b4*/ 	.word	0x00009610
        /*06b8*/ 	.word	0x00000006
        /*06bc*/ 	.word	0x00000000
        /*06c0*/ 	.short	0x010a
        /*06c2*/ 	.byte	0x3f
	.zero		1


	//   ....[99]....
        /*06c4*/ 	.word	0x000096a0
        /*06c8*/ 	.word	0x00000009
        /*06cc*/ 	.word	0x00000000
        /*06d0*/ 	.short	0x010a
        /*06d2*/ 	.byte	0x3f
	.zero		1


	//   ....[100]....
        /*06d4*/ 	.word	0x00009730
        /*06d8*/ 	.word	0x00000006
        /*06dc*/ 	.word	0x00000000
        /*06e0*/ 	.short	0x010a
        /*06e2*/ 	.byte	0x3f
	.zero		1


	//   ....[101]....
        /*06e4*/ 	.word	0x000097c0
        /*06e8*/ 	.word	0x00000009
        /*06ec*/ 	.word	0x00000000
        /*06f0*/ 	.short	0x010a
        /*06f2*/ 	.byte	0x3f
	.zero		1


	//   ....[102]....
        /*06f4*/ 	.word	0x00009850
        /*06f8*/ 	.word	0x00000006
        /*06fc*/ 	.word	0x00000000
        /*0700*/ 	.short	0x010a
        /*0702*/ 	.byte	0x3f
	.zero		1


	//   ....[103]....
        /*0704*/ 	.word	0x000098e0
        /*0708*/ 	.word	0x00000009
        /*070c*/ 	.word	0x00000000
        /*0710*/ 	.short	0x010a
        /*0712*/ 	.byte	0x3f
	.zero		1


	//   ....[104]....
        /*0714*/ 	.word	0x00009970
        /*0718*/ 	.word	0x00000006
        /*071c*/ 	.word	0x00000000
        /*0720*/ 	.short	0x010a
        /*0722*/ 	.byte	0x3f
	.zero		1


	//   ....[105]....
        /*0724*/ 	.word	0x00009a00
        /*0728*/ 	.word	0x00000009
        /*072c*/ 	.word	0x00000000
        /*0730*/ 	.short	0x010a
        /*0732*/ 	.byte	0x3f
	.zero		1


	//   ....[106]....
        /*0734*/ 	.word	0x00009a90
        /*0738*/ 	.word	0x00000006
        /*073c*/ 	.word	0x00000000
        /*0740*/ 	.short	0x010a
        /*0742*/ 	.byte	0x3f
	.zero		1


	//   ....[107]....
        /*0744*/ 	.word	0x00009b20
        /*0748*/ 	.word	0x00000009
        /*074c*/ 	.word	0x00000000
        /*0750*/ 	.short	0x010a
        /*0752*/ 	.byte	0x3f
	.zero		1


	//   ....[108]....
        /*0754*/ 	.word	0x00009bb0
        /*0758*/ 	.word	0x00000006
        /*075c*/ 	.word	0x00000000
        /*0760*/ 	.short	0x010a
        /*0762*/ 	.byte	0x3f
	.zero		1


	//   ....[109]....
        /*0764*/ 	.word	0x00009c40
        /*0768*/ 	.word	0x00000009
        /*076c*/ 	.word	0x00000000
        /*0770*/ 	.short	0x010a
        /*0772*/ 	.byte	0x3f
	.zero		1


	//   ....[110]....
        /*0774*/ 	.word	0x00009cd0
        /*0778*/ 	.word	0x00000006
        /*077c*/ 	.word	0x00000000
        /*0780*/ 	.short	0x010a
        /*0782*/ 	.byte	0x3f
	.zero		1


	//   ....[111]....
        /*0784*/ 	.word	0x00009d60
        /*0788*/ 	.word	0x00000009
        /*078c*/ 	.word	0x00000000
        /*0790*/ 	.short	0x010a
        /*0792*/ 	.byte	0x3f
	.zero		1


	//   ....[112]....
        /*0794*/ 	.word	0x00009df0
        /*0798*/ 	.word	0x00000006
        /*079c*/ 	.word	0x00000000
        /*07a0*/ 	.short	0x010a
        /*07a2*/ 	.byte	0x3f
	.zero		1


	//   ....[113]....
        /*07a4*/ 	.word	0x00009e80
        /*07a8*/ 	.word	0x00000009
        /*07ac*/ 	.word	0x00000000
        /*07b0*/ 	.short	0x010a
        /*07b2*/ 	.byte	0x3f
	.zero		1


	//   ....[114]....
        /*07b4*/ 	.word	0x00009f10
        /*07b8*/ 	.word	0x00000006
        /*07bc*/ 	.word	0x00000000
        /*07c0*/ 	.short	0x010a
        /*07c2*/ 	.byte	0x3f
	.zero		1


	//   ....[115]....
        /*07c4*/ 	.word	0x00009fa0
        /*07c8*/ 	.word	0x00000009
        /*07cc*/ 	.word	0x00000000
        /*07d0*/ 	.short	0x010a
        /*07d2*/ 	.byte	0x3f
	.zero		1


	//   ....[116]....
        /*07d4*/ 	.word	0x0000a030
        /*07d8*/ 	.word	0x00000006
        /*07dc*/ 	.word	0x00000000
        /*07e0*/ 	.short	0x010a
        /*07e2*/ 	.byte	0x3f
	.zero		1


	//   ....[117]....
        /*07e4*/ 	.word	0x0000a0c0
        /*07e8*/ 	.word	0x00000009
        /*07ec*/ 	.word	0x00000000
        /*07f0*/ 	.short	0x010a
        /*07f2*/ 	.byte	0x3f
	.zero		1


	//   ....[118]....
        /*07f4*/ 	.word	0x0000a150
        /*07f8*/ 	.word	0x00000006
        /*07fc*/ 	.word	0x00000000
        /*0800*/ 	.short	0x010a
        /*0802*/ 	.byte	0x3f
	.zero		1


	//   ....[119]....
        /*0804*/ 	.word	0x0000a1e0
        /*0808*/ 	.word	0x00000009
        /*080c*/ 	.word	0x00000000
        /*0810*/ 	.short	0x010a
        /*0812*/ 	.byte	0x3f
	.zero		1


	//   ....[120]....
        /*0814*/ 	.word	0x0000a270
        /*0818*/ 	.word	0x00000006
        /*081c*/ 	.word	0x00000000
        /*0820*/ 	.short	0x010a
        /*0822*/ 	.byte	0x3f
	.zero		1


	//   ....[121]....
        /*0824*/ 	.word	0x0000a300
        /*0828*/ 	.word	0x00000009
        /*082c*/ 	.word	0x00000000
        /*0830*/ 	.short	0x010a
        /*0832*/ 	.byte	0x3f
	.zero		1


	//   ....[122]....
        /*0834*/ 	.word	0x0000a390
        /*0838*/ 	.word	0x00000006
        /*083c*/ 	.word	0x00000000
        /*0840*/ 	.short	0x010a
        /*0842*/ 	.byte	0x3f
	.zero		1


	//   ....[123]....
        /*0844*/ 	.word	0x0000a420
        /*0848*/ 	.word	0x00000009
        /*084c*/ 	.word	0x00000000
        /*0850*/ 	.short	0x010a
        /*0852*/ 	.byte	0x3f
	.zero		1


	//   ....[124]....
        /*0854*/ 	.word	0x0000a4b0
        /*0858*/ 	.word	0x00000006
        /*085c*/ 	.word	0x00000000
        /*0860*/ 	.short	0x010a
        /*0862*/ 	.byte	0x3f
	.zero		1


	//   ....[125]....
        /*0864*/ 	.word	0x0000a540
        /*0868*/ 	.word	0x00000009
        /*086c*/ 	.word	0x00000000
        /*0870*/ 	.short	0x010a
        /*0872*/ 	.byte	0x3f
	.zero		1


	//   ....[126]....
        /*0874*/ 	.word	0x0000a5d0
        /*0878*/ 	.word	0x00000008
        /*087c*/ 	.word	0x00000000
        /*0880*/ 	.short	0x010a
        /*0882*/ 	.byte	0x3f
	.zero		1


	//   ....[127]....
        /*0884*/ 	.word	0x0000a660
        /*0888*/ 	.word	0x0000000b
        /*088c*/ 	.word	0x00000000
        /*0890*/ 	.short	0x010a
        /*0892*/ 	.byte	0x3f
	.zero		1


	//   ....[128]....
        /*0894*/ 	.word	0x0000a6f0
        /*0898*/ 	.word	0x00000003
        /*089c*/ 	.word	0x00000000
        /*08a0*/ 	.short	0x010a
        /*08a2*/ 	.byte	0x3f
	.zero		1


	//   ....[129]....
        /*08a4*/ 	.word	0x0000a760
        /*08a8*/ 	.word	0x00000012
        /*08ac*/ 	.word	0xfffffff8
        /*08b0*/ 	.short	0x010a
        /*08b2*/ 	.byte	0x3f
	.zero		1


	//   ....[130]....
        /*08b4*/ 	.word	0x0000a7c0
        /*08b8*/ 	.word	0x00000012
        /*08bc*/ 	.word	0x00000000
        /*08c0*/ 	.short	0x010a
        /*08c2*/ 	.byte	0x3f
	.zero		1


	//   ....[131]....
        /*08c4*/ 	.word	0x0000a820
        /*08c8*/ 	.word	0x00000015
        /*08cc*/ 	.word	0x00000000
        /*08d0*/ 	.short	0x010a
        /*08d2*/ 	.byte	0x3f
	.zero		1


	//   ....[132]....
        /*08d4*/ 	.word	0x0000a880
        /*08d8*/ 	.word	0x00000013
        /*08dc*/ 	.word	0x00000008
        /*08e0*/ 	.short	0x010a
        /*08e2*/ 	.byte	0x3f
	.zero		1


	//   ....[133]....
        /*08e4*/ 	.word	0x0000a950
        /*08e8*/ 	.word	0x00000013
        /*08ec*/ 	.word	0x00000128
        /*08f0*/ 	.short	0x010a
        /*08f2*/ 	.byte	0x3f
	.zero		1


	//   ....[134]....
        /*08f4*/ 	.word	0x0000aa30
        /*08f8*/ 	.word	0x00000005
        /*08fc*/ 	.word	0x00000000
        /*0900*/ 	.short	0x010a
        /*0902*/ 	.byte	0x3f
	.zero		1


	//   ....[135]....
        /*0904*/ 	.word	0x0000aa80
        /*0908*/ 	.word	0x00000007
        /*090c*/ 	.word	0x00000000
        /*0910*/ 	.short	0x010a
        /*0912*/ 	.byte	0x3f
	.zero		1


	//   ....[136]....
        /*0914*/ 	.word	0x0000aad0
        /*0918*/ 	.word	0x00000006
        /*091c*/ 	.word	0x00000000
        /*0920*/ 	.short	0x010a
        /*0922*/ 	.byte	0x3f
	.zero		1


	//   ....[137]....
        /*0924*/ 	.word	0x0000ab20
        /*0928*/ 	.word	0x00000009
        /*092c*/ 	.word	0x00000000
        /*0930*/ 	.short	0x010a
        /*0932*/ 	.byte	0x3f
	.zero		1


	//   ....[138]....
        /*0934*/ 	.word	0x0000ab70
        /*0938*/ 	.word	0x00000006
        /*093c*/ 	.word	0x00000000
        /*0940*/ 	.short	0x010a
        /*0942*/ 	.byte	0x3f
	.zero		1


	//   ....[139]....
        /*0944*/ 	.word	0x0000abc0
        /*0948*/ 	.word	0x00000009
        /*094c*/ 	.word	0x00000000
        /*0950*/ 	.short	0x010a
        /*0952*/ 	.byte	0x3f
	.zero		1


	//   ....[140]....
        /*0954*/ 	.word	0x0000ac10
        /*0958*/ 	.word	0x00000006
        /*095c*/ 	.word	0x00000000
        /*0960*/ 	.short	0x010a
        /*0962*/ 	.byte	0x3f
	.zero		1


	//   ....[141]....
        /*0964*/ 	.word	0x0000ac60
        /*0968*/ 	.word	0x00000009
        /*096c*/ 	.word	0x00000000
        /*0970*/ 	.short	0x010a
        /*0972*/ 	.byte	0x3f
	.zero		1


	//   ....[142]....
        /*0974*/ 	.word	0x0000acb0
        /*0978*/ 	.word	0x00000006
        /*097c*/ 	.word	0x00000000
        /*0980*/ 	.short	0x010a
        /*0982*/ 	.byte	0x3f
	.zero		1


	//   ....[143]....
        /*0984*/ 	.word	0x0000ad00
        /*0988*/ 	.word	0x00000009
        /*098c*/ 	.word	0x00000000
        /*0990*/ 	.short	0x010a
        /*0992*/ 	.byte	0x3f
	.zero		1


	//   ....[144]....
        /*0994*/ 	.word	0x0000ad50
        /*0998*/ 	.word	0x00000006
        /*099c*/ 	.word	0x00000000
        /*09a0*/ 	.short	0x010a
        /*09a2*/ 	.byte	0x3f
	.zero		1


	//   ....[145]....
        /*09a4*/ 	.word	0x0000ada0
        /*09a8*/ 	.word	0x00000009
        /*09ac*/ 	.word	0x00000000
        /*09b0*/ 	.short	0x010a
        /*09b2*/ 	.byte	0x3f
	.zero		1


	//   ....[146]....
        /*09b4*/ 	.word	0x0000adf0
        /*09b8*/ 	.word	0x00000006
        /*09bc*/ 	.word	0x00000000
        /*09c0*/ 	.short	0x010a
        /*09c2*/ 	.byte	0x3f
	.zero		1


	//   ....[147]....
        /*09c4*/ 	.word	0x0000ae40
        /*09c8*/ 	.word	0x00000009
        /*09cc*/ 	.word	0x00000000
        /*09d0*/ 	.short	0x010a
        /*09d2*/ 	.byte	0x3f
	.zero		1


	//   ....[148]....
        /*09d4*/ 	.word	0x0000ae90
        /*09d8*/ 	.word	0x00000006
        /*09dc*/ 	.word	0x00000000
        /*09e0*/ 	.short	0x010a
        /*09e2*/ 	.byte	0x3f
	.zero		1


	//   ....[149]....
        /*09e4*/ 	.word	0x0000aee0
        /*09e8*/ 	.word	0x00000009
        /*09ec*/ 	.word	0x00000000
        /*09f0*/ 	.short	0x010a
        /*09f2*/ 	.byte	0x3f
	.zero		1


	//   ....[150]....
        /*09f4*/ 	.word	0x0000af30
        /*09f8*/ 	.word	0x00000006
        /*09fc*/ 	.word	0x00000000
        /*0a00*/ 	.short	0x010a
        /*0a02*/ 	.byte	0x3f
	.zero		1


	//   ....[151]....
        /*0a04*/ 	.word	0x0000af80
        /*0a08*/ 	.word	0x00000009
        /*0a0c*/ 	.word	0x00000000
        /*0a10*/ 	.short	0x010a
        /*0a12*/ 	.byte	0x3f
	.zero		1


	//   ....[152]....
        /*0a14*/ 	.word	0x0000afd0
        /*0a18*/ 	.word	0x00000006
        /*0a1c*/ 	.word	0x00000000
        /*0a20*/ 	.short	0x010a
        /*0a22*/ 	.byte	0x3f
	.zero		1


	//   ....[153]....
        /*0a24*/ 	.word	0x0000b020
        /*0a28*/ 	.word	0x00000009
        /*0a2c*/ 	.word	0x00000000
        /*0a30*/ 	.short	0x010a
        /*0a32*/ 	.byte	0x3f
	.zero		1


	//   ....[154]....
        /*0a34*/ 	.word	0x0000b070
        /*0a38*/ 	.word	0x00000006
        /*0a3c*/ 	.word	0x00000000
        /*0a40*/ 	.short	0x010a
        /*0a42*/ 	.byte	0x3f
	.zero		1


	//   ....[155]....
        /*0a44*/ 	.word	0x0000b0c0
        /*0a48*/ 	.word	0x00000009
        /*0a4c*/ 	.word	0x00000000
        /*0a50*/ 	.short	0x010a
        /*0a52*/ 	.byte	0x3f
	.zero		1


	//   ....[156]....
        /*0a54*/ 	.word	0x0000b110
        /*0a58*/ 	.word	0x00000006
        /*0a5c*/ 	.word	0x00000000
        /*0a60*/ 	.short	0x010a
        /*0a62*/ 	.byte	0x3f
	.zero		1


	//   ....[157]....
        /*0a64*/ 	.word	0x0000b160
        /*0a68*/ 	.word	0x00000009
        /*0a6c*/ 	.word	0x00000000
        /*0a70*/ 	.short	0x010a
        /*0a72*/ 	.byte	0x3f
	.zero		1


	//   ....[158]....
        /*0a74*/ 	.word	0x0000b1b0
        /*0a78*/ 	.word	0x00000006
        /*0a7c*/ 	.word	0x00000000
        /*0a80*/ 	.short	0x010a
        /*0a82*/ 	.byte	0x3f
	.zero		1


	//   ....[159]....
        /*0a84*/ 	.word	0x0000b200
        /*0a88*/ 	.word	0x00000009
        /*0a8c*/ 	.word	0x00000000
        /*0a90*/ 	.short	0x010a
        /*0a92*/ 	.byte	0x3f
	.zero		1


	//   ....[160]....
        /*0a94*/ 	.word	0x0000b250
        /*0a98*/ 	.word	0x00000006
        /*0a9c*/ 	.word	0x00000000
        /*0aa0*/ 	.short	0x010a
        /*0aa2*/ 	.byte	0x3f
	.zero		1


	//   ....[161]....
        /*0aa4*/ 	.word	0x0000b2a0
        /*0aa8*/ 	.word	0x00000009
        /*0aac*/ 	.word	0x00000000
        /*0ab0*/ 	.short	0x010a
        /*0ab2*/ 	.byte	0x3f
	.zero		1


	//   ....[162]....
        /*0ab4*/ 	.word	0x0000b2f0
        /*0ab8*/ 	.word	0x00000006
        /*0abc*/ 	.word	0x00000000
        /*0ac0*/ 	.short	0x010a
        /*0ac2*/ 	.byte	0x3f
	.zero		1


	//   ....[163]....
        /*0ac4*/ 	.word	0x0000b340
        /*0ac8*/ 	.word	0x00000009
        /*0acc*/ 	.word	0x00000000
        /*0ad0*/ 	.short	0x010a
        /*0ad2*/ 	.byte	0x3f
	.zero		1


	//   ....[164]....
        /*0ad4*/ 	.word	0x0000b390
        /*0ad8*/ 	.word	0x00000006
        /*0adc*/ 	.word	0x00000000
        /*0ae0*/ 	.short	0x010a
        /*0ae2*/ 	.byte	0x3f
	.zero		1


	//   ....[165]....
        /*0ae4*/ 	.word	0x0000b3e0
        /*0ae8*/ 	.word	0x00000009
        /*0aec*/ 	.word	0x00000000
        /*0af0*/ 	.short	0x010a
        /*0af2*/ 	.byte	0x3f
	.zero		1


	//   ....[166]....
        /*0af4*/ 	.word	0x0000b430
        /*0af8*/ 	.word	0x00000006
        /*0afc*/ 	.word	0x00000000
        /*0b00*/ 	.short	0x010a
        /*0b02*/ 	.byte	0x3f
	.zero		1


	//   ....[167]....
        /*0b04*/ 	.word	0x0000b480
        /*0b08*/ 	.word	0x00000009
        /*0b0c*/ 	.word	0x00000000
        /*0b10*/ 	.short	0x010a
        /*0b12*/ 	.byte	0x3f
	.zero		1


	//   ....[168]....
        /*0b14*/ 	.word	0x0000b4d0
        /*0b18*/ 	.word	0x00000008
        /*0b1c*/ 	.word	0x00000000
        /*0b20*/ 	.short	0x010a
        /*0b22*/ 	.byte	0x3f
	.zero		1


	//   ....[169]....
        /*0b24*/ 	.word	0x0000b520
        /*0b28*/ 	.word	0x0000000b
        /*0b2c*/ 	.word	0x00000000
        /*0b30*/ 	.short	0x010a
        /*0b32*/ 	.byte	0x3f
	.zero		1


	//----- nvinfo : EIATTR_NUM_MBARRIERS
	.align		4
.L_28:
        /*0b34*/ 	.byte	0x03, 0x38
        /*0b36*/ 	.short	0x0050


	//----- nvinfo : EIATTR_EXIT_INSTR_OFFSETS
	.align		4
        /*0b38*/ 	.byte	0x04, 0x1c
        /*0b3a*/ 	.short	(.L_30 - .L_29)


	//   ....[0]....
.L_29:
        /*0b3c*/ 	.word	0x00001790


	//   ....[1]....
        /*0b40*/ 	.word	0x000017f0


	//   ....[2]....
        /*0b44*/ 	.word	0x000084a0


	//   ....[3]....
        /*0b48*/ 	.word	0x000084d0


	//   ....[4]....
        /*0b4c*/ 	.word	0x0000a740


	//----- nvinfo : EIATTR_MAX_THREADS
	.align		4
.L_30:
        /*0b50*/ 	.byte	0x04, 0x05
        /*0b52*/ 	.short	(.L_32 - .L_31)
.L_31:
        /*0b54*/ 	.word	0x00000180
        /*0b58*/ 	.word	0x00000001
        /*0b5c*/ 	.word	0x00000001


	//----- nvinfo : EIATTR_CRS_STACK_SIZE
	.align		4
.L_32:
        /*0b60*/ 	.byte	0x04, 0x1e
        /*0b62*/ 	.short	(.L_34 - .L_33)
.L_33:
        /*0b64*/ 	.word	0x00000000


	//----- nvinfo : EIATTR_CBANK_PARAM_SIZE
	.align		4
.L_34:
        /*0b68*/ 	.byte	0x03, 0x19
        /*0b6a*/ 	.short	0x0470


	//----- nvinfo : EIATTR_PARAM_CBANK
	.align		4
        /*0b6c*/ 	.byte	0x04, 0x0a
        /*0b6e*/ 	.short	(.L_36 - .L_35)
	.align		4
.L_35:
        /*0b70*/ 	.word	index@(.nv.constant0._ZN7cutlass13device_kernelINS_4gemm6kernel13GemmUniversalIN4cute5tupleIJiiiiEEENS1_10collective13CollectiveMmaINS1_37MainloopSm90TmaGmmaWarpSpecializedFP8ILi37ENS5_IJNS4_1CILi1EEENSA_ILi8EEESB_EEENS1_32KernelTmaWarpSpecializedPingpongEEENS5_IJNSA_ILi64EEENSA_ILi128EEENSA_ILi32EEEEEENS_12float_e4m3_tENS5_IJlSB_lEEESK_SL_NS4_8TiledMMAINS4_8MMA_AtomIJNS4_4SM904GMMA31MMA_64x128x32_F32E4M3E4M3_SS_TNILNSP_7ScaleInE1ELSR_1EEEEEENS4_6LayoutINS5_IJSB_SB_SB_EEENS5_IJNSA_ILi0EEESW_SW_EEEEENS5_IJNS4_10UnderscoreESZ_SZ_EEEEENS4_23SM90_TMA_LOAD_MULTICASTENS4_14ComposedLayoutINS4_7SwizzleILi1ELi4ELi3EEENS4_18smem_ptr_flag_bitsILi8EEENSU_INS5_IJSC_SI_EEENS5_IJSI_SB_EEEEEEEvNS4_8identityENS4_13SM90_TMA_LOADES1B_vS1C_EENS_8epilogue10collective6detail29Sm90TmaWarpSpecializedAdapterINS1G_15DefaultEpilogueISK_SL_SL_NS1F_6thread17LinearCombinationISK_Li1EffLNS1K_9ScaleType4KindE0ELNS_15FloatRoundStyleE2ESK_EENS1_15EpilogueDefaultEEEEEvvEEEEvNT_6ParamsE)
        /*0b74*/ 	.short	0x0210
        /*0b76*/ 	.short	0x0470


	//----- nvinfo : EIATTR_SW_WAR
	.align		4
.L_36:
        /*0b78*/ 	.byte	0x04, 0x36
        /*0b7a*/ 	.short	(.L_38 - .L_37)
.L_37:
        /*0b7c*/ 	.word	0x00000008
.L_38:


//--------------------- .nv.callgraph             --------------------------
	.section	.nv.callgraph,"",@"SHT_CUDA_CALLGRAPH"
	.align	4
	.sectionentsize	8
	.align		4
        /*0000*/ 	.word	0x00000000
	.align		4
        /*0004*/ 	.word	0xffffffff
	.align		4
        /*0008*/ 	.word	0x00000000
	.align		4
        /*000c*/ 	.word	0xfffffffe
	.align		4
        /*0010*/ 	.word	0x00000000
	.align		4
        /*0014*/ 	.word	0xfffffffd
	.align		4
        /*0018*/ 	.word	0x00000000
	.align		4
        /*001c*/ 	.word	0xfffffffc


//--------------------- .nv.constant4             --------------------------
	.section	.nv.constant4,"a",@progbits
	.align	8
	.align		8
.nv.constant4:
        /*0000*/ 	.dword	_ZN40_INTERNAL_ea268b6c_4_k_cu_306b9dbd_249584cuda3std3__45__cpo5beginE
	.align		8
        /*0008*/ 	.dword	_ZN40_INTERNAL_ea268b6c_4_k_cu_306b9dbd_249584cuda3std3__45__cpo3endE
	.align		8
        /*0010*/ 	.dword	_ZN40_INTERNAL_ea268b6c_4_k_cu_306b9dbd_249584cuda3std3__45__cpo6cbeginE
	.align		8
        /*0018*/ 	.dword	_ZN40_INTERNAL_ea268b6c_4_k_cu_306b9dbd_249584cuda3std3__45__cpo4cendE
	.align		8
        /*0020*/ 	.dword	_ZN40_INTERNAL_ea268b6c_4_k_cu_306b9dbd_249584cuda3std3__442_GLOBAL__N__ea268b6c_4_k_cu_306b9dbd_249586ignoreE
	.align		8
        /*0028*/ 	.dword	_ZN40_INTERNAL_ea268b6c_4_k_cu_306b9dbd_249584cuda3std3__419piecewise_constructE
	.align		8
        /*0030*/ 	.dword	_ZN40_INTERNAL_ea268b6c_4_k_cu_306b9dbd_249584cuda3std3__48in_placeE
	.align		8
        /*0038*/ 	.dword	_ZN40_INTERNAL_ea268b6c_4_k_cu_306b9dbd_249584cuda3std6ranges3__45__cpo4swapE
	.align		8
        /*0040*/ 	.dword	_ZN40_INTERNAL_ea268b6c_4_k_cu_306b9dbd_249584cuda3std6ranges3__45__cpo9iter_moveE
	.align		8
        /*0048*/ 	.dword	_ZN40_INTERNAL_ea268b6c_4_k_cu_306b9dbd_249584cute7productE
	.align		8
        /*0050*/ 	.dword	_ZN40_INTERNAL_ea268b6c_4_k_cu_306b9dbd_249584cute1_E


//--------------------- .text._ZN7cutlass13device_kernelINS_4gemm6kernel13GemmUniversalIN4cute5tupleIJiiiiEEENS1_10collective13CollectiveMmaINS1_37MainloopSm90TmaGmmaWarpSpecializedFP8ILi37ENS5_IJNS4_1CILi1EEENSA_ILi8EEESB_EEENS1_32KernelTmaWarpSpecializedPingpongEEENS5_IJNSA_ILi64EEENSA_ILi128EEENSA_ILi32EEEEEENS_12float_e4m3_tENS5_IJlSB_lEEESK_SL_NS4_8TiledMMAINS4_8MMA_AtomIJNS4_4SM904GMMA31MMA_64x128x32_F32E4M3E4M3_SS_TNILNSP_7ScaleInE1ELSR_1EEEEEENS4_6LayoutINS5_IJSB_SB_SB_EEENS5_IJNSA_ILi0EEESW_SW_EEEEENS5_IJNS4_10UnderscoreESZ_SZ_EEEEENS4_23SM90_TMA_LOAD_MULTICASTENS4_14ComposedLayoutINS4_7SwizzleILi1ELi4ELi3EEENS4_18smem_ptr_flag_bitsILi8EEENSU_INS5_IJSC_SI_EEENS5_IJSI_SB_EEEEEEEvNS4_8identityENS4_13SM90_TMA_LOADES1B_vS1C_EENS_8epilogue10collective6detail29Sm90TmaWarpSpecializedAdapterINS1G_15DefaultEpilogueISK_SL_SL_NS1F_6thread17LinearCombinationISK_Li1EffLNS1K_9ScaleType4KindE0ELNS_15FloatRoundStyleE2ESK_EENS1_15EpilogueDefaultEEEEEvvEEEEvNT_6ParamsE --------------------------
	.section	.text._ZN7cutlass13device_kernelINS_4gemm6kernel13GemmUniversalIN4cute5tupleIJiiiiEEENS1_10collective13CollectiveMmaINS1_37MainloopSm90TmaGmmaWarpSpecializedFP8ILi37ENS5_IJNS4_1CILi1EEENSA_ILi8EEESB_EEENS1_32KernelTmaWarpSpecializedPingpongEEENS5_IJNSA_ILi64EEENSA_ILi128EEENSA_ILi32EEEEEENS_12float_e4m3_tENS5_IJlSB_lEEESK_SL_NS4_8TiledMMAINS4_8MMA_AtomIJNS4_4SM904GMMA31MMA_64x128x32_F32E4M3E4M3_SS_TNILNSP_7ScaleInE1ELSR_1EEEEEENS4_6LayoutINS5_IJSB_SB_SB_EEENS5_IJNSA_ILi0EEESW_SW_EEEEENS5_IJNS4_10UnderscoreESZ_SZ_EEEEENS4_23SM90_TMA_LOAD_MULTICASTENS4_14ComposedLayoutINS4_7SwizzleILi1ELi4ELi3EEENS4_18smem_ptr_flag_bitsILi8EEENSU_INS5_IJSC_SI_EEENS5_IJSI_SB_EEEEEEEvNS4_8identityENS4_13SM90_TMA_LOADES1B_vS1C_EENS_8epilogue10collective6detail29Sm90TmaWarpSpecializedAdapterINS1G_15DefaultEpilogueISK_SL_SL_NS1F_6thread17LinearCombinationISK_Li1EffLNS1K_9ScaleType4KindE0ELNS_15FloatRoundStyleE2ESK_EENS1_15EpilogueDefaultEEEEEvvEEEEvNT_6ParamsE,"ax",@progbits
	.align	128
.text._ZN7cutlass13device_kernelINS_4gemm6kernel13GemmUniversalIN4cute5tupleIJiiiiEEENS1_10collective13CollectiveMmaINS1_37MainloopSm90TmaGmmaWarpSpecializedFP8ILi37ENS5_IJNS4_1CILi1EEENSA_ILi8EEESB_EEENS1_32KernelTmaWarpSpecializedPingpongEEENS5_IJNSA_ILi64EEENSA_ILi128EEENSA_ILi32EEEEEENS_12float_e4m3_tENS5_IJlSB_lEEESK_SL_NS4_8TiledMMAINS4_8MMA_AtomIJNS4_4SM904GMMA31MMA_64x128x32_F32E4M3E4M3_SS_TNILNSP_7ScaleInE1ELSR_1EEEEEENS4_6LayoutINS5_IJSB_SB_SB_EEENS5_IJNSA_ILi0EEESW_SW_EEEEENS5_IJNS4_10UnderscoreESZ_SZ_EEEEENS4_23SM90_TMA_LOAD_MULTICASTENS4_14ComposedLayoutINS4_7SwizzleILi1ELi4ELi3EEENS4_18smem_ptr_flag_bitsILi8EEENSU_INS5_IJSC_SI_EEENS5_IJSI_SB_EEEEEEEvNS4_8identityENS4_13SM90_TMA_LOADES1B_vS1C_EENS_8epilogue10collective6detail29Sm90TmaWarpSpecializedAdapterINS1G_15DefaultEpilogueISK_SL_SL_NS1F_6thread17LinearCombinationISK_Li1EffLNS1K_9ScaleType4KindE0ELNS_15FloatRoundStyleE2ESK_EENS1_15EpilogueDefaultEEEEEvvEEEEvNT_6ParamsE:
        .type           _ZN7cutlass13device_kernelINS_4gemm6kernel13GemmUniversalIN4cute5tupleIJiiiiEEENS1_10collective13CollectiveMmaINS1_37MainloopSm90TmaGmmaWarpSpecializedFP8ILi37ENS5_IJNS4_1CILi1EEENSA_ILi8EEESB_EEENS1_32KernelTmaWarpSpecializedPingpongEEENS5_IJNSA_ILi64EEENSA_ILi128EEENSA_ILi32EEEEEENS_12float_e4m3_tENS5_IJlSB_lEEESK_SL_NS4_8TiledMMAINS4_8MMA_AtomIJNS4_4SM904GMMA31MMA_64x128x32_F32E4M3E4M3_SS_TNILNSP_7ScaleInE1ELSR_1EEEEEENS4_6LayoutINS5_IJSB_SB_SB_EEENS5_IJNSA_ILi0EEESW_SW_EEEEENS5_IJNS4_10UnderscoreESZ_SZ_EEEEENS4_23SM90_TMA_LOAD_MULTICASTENS4_14ComposedLayoutINS4_7SwizzleILi1ELi4ELi3EEENS4_18smem_ptr_flag_bitsILi8EEENSU_INS5_IJSC_SI_EEENS5_IJSI_SB_EEEEEEEvNS4_8identityENS4_13SM90_TMA_LOADES1B_vS1C_EENS_8epilogue10collective6detail29Sm90TmaWarpSpecializedAdapterINS1G_15DefaultEpilogueISK_SL_SL_NS1F_6thread17LinearCombinationISK_Li1EffLNS1K_9ScaleType4KindE0ELNS_15FloatRoundStyleE2ESK_EENS1_15EpilogueDefaultEEEEEvvEEEEvNT_6ParamsE,@function
        .size           _ZN7cutlass13device_kernelINS_4gemm6kernel13GemmUniversalIN4cute5tupleIJiiiiEEENS1_10collective13CollectiveMmaINS1_37MainloopSm90TmaGmmaWarpSpecializedFP8ILi37ENS5_IJNS4_1CILi1EEENSA_ILi8EEESB_EEENS1_32KernelTmaWarpSpecializedPingpongEEENS5_IJNSA_ILi64EEENSA_ILi128EEENSA_ILi32EEEEEENS_12float_e4m3_tENS5_IJlSB_lEEESK_SL_NS4_8TiledMMAINS4_8MMA_AtomIJNS4_4SM904GMMA31MMA_64x128x32_F32E4M3E4M3_SS_TNILNSP_7ScaleInE1ELSR_1EEEEEENS4_6LayoutINS5_IJSB_SB_SB_EEENS5_IJNSA_ILi0EEESW_SW_EEEEENS5_IJNS4_10UnderscoreESZ_SZ_EEEEENS4_23SM90_TMA_LOAD_MULTICASTENS4_14ComposedLayoutINS4_7SwizzleILi1ELi4ELi3EEENS4_18smem_ptr_flag_bitsILi8EEENSU_INS5_IJSC_SI_EEENS5_IJSI_SB_EEEEEEEvNS4_8identityENS4_13SM90_TMA_LOADES1B_vS1C_EENS_8epilogue10collective6detail29Sm90TmaWarpSpecializedAdapterINS1G_15DefaultEpilogueISK_SL_SL_NS1F_6thread17LinearCombinationISK_Li1EffLNS1K_9ScaleType4KindE0ELNS_15FloatRoundStyleE2ESK_EENS1_15EpilogueDefaultEEEEEvvEEEEvNT_6ParamsE,(.L_x_277 - _ZN7cutlass13device_kernelINS_4gemm6kernel13GemmUniversalIN4cute5tupleIJiiiiEEENS1_10collective13CollectiveMmaINS1_37MainloopSm90TmaGmmaWarpSpecializedFP8ILi37ENS5_IJNS4_1CILi1EEENSA_ILi8EEESB_EEENS1_32KernelTmaWarpSpecializedPingpongEEENS5_IJNSA_ILi64EEENSA_ILi128EEENSA_ILi32EEEEEENS_12float_e4m3_tENS5_IJlSB_lEEESK_SL_NS4_8TiledMMAINS4_8MMA_AtomIJNS4_4SM904GMMA31MMA_64x128x32_F32E4M3E4M3_SS_TNILNSP_7ScaleInE1ELSR_1EEEEEENS4_6LayoutINS5_IJSB_SB_SB_EEENS5_IJNSA_ILi0EEESW_SW_EEEEENS5_IJNS4_10UnderscoreESZ_SZ_EEEEENS4_23SM90_TMA_LOAD_MULTICASTENS4_14ComposedLayoutINS4_7SwizzleILi1ELi4ELi3EEENS4_18smem_ptr_flag_bitsILi8EEENSU_INS5_IJSC_SI_EEENS5_IJSI_SB_EEEEEEEvNS4_8identityENS4_13SM90_TMA_LOADES1B_vS1C_EENS_8epilogue10collective6detail29Sm90TmaWarpSpecializedAdapterINS1G_15DefaultEpilogueISK_SL_SL_NS1F_6thread17LinearCombinationISK_Li1EffLNS1K_9ScaleType4KindE0ELNS_15FloatRoundStyleE2ESK_EENS1_15EpilogueDefaultEEEEEvvEEEEvNT_6ParamsE)
        .other          _ZN7cutlass13device_kernelINS_4gemm6kernel13GemmUniversalIN4cute5tupleIJiiiiEEENS1_10collective13CollectiveMmaINS1_37MainloopSm90TmaGmmaWarpSpecializedFP8ILi37ENS5_IJNS4_1CILi1EEENSA_ILi8EEESB_EEENS1_32KernelTmaWarpSpecializedPingpongEEENS5_IJNSA_ILi64EEENSA_ILi128EEENSA_ILi32EEEEEENS_12float_e4m3_tENS5_IJlSB_lEEESK_SL_NS4_8TiledMMAINS4_8MMA_AtomIJNS4_4SM904GMMA31MMA_64x128x32_F32E4M3E4M3_SS_TNILNSP_7ScaleInE1ELSR_1EEEEEENS4_6LayoutINS5_IJSB_SB_SB_EEENS5_IJNSA_ILi0EEESW_SW_EEEEENS5_IJNS4_10UnderscoreESZ_SZ_EEEEENS4_23SM90_TMA_LOAD_MULTICASTENS4_14ComposedLayoutINS4_7SwizzleILi1ELi4ELi3EEENS4_18smem_ptr_flag_bitsILi8EEENSU_INS5_IJSC_SI_EEENS5_IJSI_SB_EEEEEEEvNS4_8identityENS4_13SM90_TMA_LOADES1B_vS1C_EENS_8epilogue10collective6detail29Sm90TmaWarpSpecializedAdapterINS1G_15DefaultEpilogueISK_SL_SL_NS1F_6thread17LinearCombinationISK_Li1EffLNS1K_9ScaleType4KindE0ELNS_15FloatRoundStyleE2ESK_EENS1_15EpilogueDefaultEEEEEvvEEEEvNT_6ParamsE,@"STO_CUDA_ENTRY STV_DEFAULT"
_ZN7cutlass13device_kernelINS_4gemm6kernel13GemmUniversalIN4cute5tupleIJiiiiEEENS1_10collective13CollectiveMmaINS1_37MainloopSm90TmaGmmaWarpSpecializedFP8ILi37ENS5_IJNS4_1CILi1EEENSA_ILi8EEESB_EEENS1_32KernelTmaWarpSpecializedPingpongEEENS5_IJNSA_ILi64EEENSA_ILi128EEENSA_ILi32EEEEEENS_12float_e4m3_tENS5_IJlSB_lEEESK_SL_NS4_8TiledMMAINS4_8MMA_AtomIJNS4_4SM904GMMA31MMA_64x128x32_F32E4M3E4M3_SS_TNILNSP_7ScaleInE1ELSR_1EEEEEENS4_6LayoutINS5_IJSB_SB_SB_EEENS5_IJNSA_ILi0EEESW_SW_EEEEENS5_IJNS4_10UnderscoreESZ_SZ_EEEEENS4_23SM90_TMA_LOAD_MULTICASTENS4_14ComposedLayoutINS4_7SwizzleILi1ELi4ELi3EEENS4_18smem_ptr_flag_bitsILi8EEENSU_INS5_IJSC_SI_EEENS5_IJSI_SB_EEEEEEEvNS4_8identityENS4_13SM90_TMA_LOADES1B_vS1C_EENS_8epilogue10collective6detail29Sm90TmaWarpSpecializedAdapterINS1G_15DefaultEpilogueISK_SL_SL_NS1F_6thread17LinearCombinationISK_Li1EffLNS1K_9ScaleType4KindE0ELNS_15FloatRoundStyleE2ESK_EENS1_15EpilogueDefaultEEEEEvvEEEEvNT_6ParamsE:
[----:B------:R-:W-:Y:S01]  /*0000*/  LDC R1, c[0x0][0x28] ;  /* 0x00000a00ff017b82 */ /* 0x000fe20000000800 */
[----:B------:R-:W0:Y:S01]  /*0010*/  S2R R15, SR_TID.X ;  /* 0x00000000000f7919 */ /* 0x000e220000002100 */
[----:B------:R-:W-:Y:S01]  /*0020*/  ELECT P0, URZ, PT ;  /* 0x00000000003f782f */ /* 0x000fe20003800000 */
[----:B------:R-:W-:Y:S01]  /*0030*/  BSSY B0, `(.L_x_0) ;  /* 0x000000f000007945 */ /* 0x000fe20003800000 */
[--C-:B0-----:R-:W-:Y:S02]  /*0040*/  SHF.R.U32.HI R0, RZ, 0x5, R15.reuse ;  /* 0x00000005ff007819 */ /* 0x101fe4000001160f */
[----:B------:R-:W-:-:S03]  /*0050*/  SHF.R.U32.HI R5, RZ, 0x7, R15 ;  /* 0x00000007ff057819 */ /* 0x000fc6000001160f */
[----:B------:R-:W0:Y:S04]  /*0060*/  SHFL.IDX PT, R2, R0, RZ, 0x1f ;  /* 0x00001fff00027589 */ /* 0x000e2800000e0000 */
[----:B------:R1:W2:Y:S01]  /*0070*/  SHFL.IDX PT, R6, R5, RZ, 0x1f ;  /* 0x00001fff05067589 */ /* 0x0002a200000e0000 */
[----:B0-----:R-:W-:-:S13]  /*0080*/  ISETP.NE.OR P0, PT, R2, RZ, !P0 ;  /* 0x000000ff0200720c */ /* 0x001fda0004705670 */
[----:B-12---:R-:W-:Y:S05]  /*0090*/  @P0 BRA `(.L_x_1) ;  /* 0x0000000000200947 */ /* 0x006fea0003800000 */
[----:B------:R-:W-:Y:S02]  /*00a0*/  ULDC.64 UR4, c[0x0][0x198] ;  /* 0x0000660000047ab9 */ /* 0x000fe40000000a00 */
[----:B------:R-:W-:Y:S02]  /*00b0*/  UIADD3 UR6, UP0, UR4, 0xf0, URZ ;  /* 0x000000f004067890 */ /* 0x000fe4000ff1e03f */
[----:B------:R-:W-:Y:S02]  /*00c0*/  UIADD3 UR4, UP1, UR4, 0x1f0, URZ ;  /* 0x000001f004047890 */ /* 0x000fe4000ff3e03f */
[----:B------:R-:W-:Y:S02]  /*00d0*/  UIADD3.X UR7, URZ, UR5, URZ, UP0, !UPT ;  /* 0x000000053f077290 */ /* 0x000fe400087fe43f */
[----:B------:R-:W-:-:S07]  /*00e0*/  UIADD3.X UR5, URZ, UR5, URZ, UP1, !UPT ;  /* 0x000000053f057290 */ /* 0x000fce0008ffe43f */
[----:B------:R0:W-:Y:S02]  /*00f0*/  UTMACCTL.PF [UR6] ;  /* 0x00000000060079b9 */ /* 0x0001e40008040000 */
[----:B------:R0:W-:Y:S02]  /*0100*/  UTMACCTL.PF [UR4] ;  /* 0x00000000040079b9 */ /* 0x0001e40008040000 */
[----:B0-----:R-:W-:Y:S01]  /*0110*/  NOP ;  /* 0x0000000000007918 */ /* 0x001fe20000000000 */
.L_x_1:
[----:B------:R-:W-:Y:S05]  /*0120*/  BSYNC B0 ;  /* 0x0000000000007941 */ /* 0x000fea0003800000 */
.L_x_0:
[----:B------:R-:W0:Y:S01]  /*0130*/  SHFL.IDX PT, R7, R0, RZ, 0x1f ;  /* 0x00001fff00077589 */ /* 0x000e2200000e0000 */
[----:B------:R-:W-:Y:S02]  /*0140*/  SHF.R.S32.HI R4, RZ, 0x1f, R15 ;  /* 0x0000001fff047819 */ /* 0x000fe4000001140f */
[----:B0-----:R-:W-:-:S13]  /*0150*/  ISETP.NE.AND P0, PT, R7, RZ, PT ;  /* 0x000000ff0700720c */ /* 0x001fda0003f05270 */
[----:B------:R-:W-:Y:S05]  /*0160*/  @P0 BRA `(.L_x_2) ;  /* 0x00000004006c0947 */ /* 0x000fea0003800000 */
[----:B------:R-:W-:Y:S01]  /*0170*/  ELECT P0, URZ, PT ;  /* 0x00000000003f782f */ /* 0x000fe20003800000 */
[----:B------:R-:W-:-:S12]  /*0180*/  BSSY B0, `(.L_x_2) ;  /* 0x0000059000007945 */ /* 0x000fd80003800000 */
[----:B------:R-:W-:Y:S05]  /*0190*/  @!P0 BRA `(.L_x_3) ;  /* 0x00000004005c8947 */ /* 0x000fea0003800000 */
[----:B------:R-:W0:Y:S01]  /*01a0*/  S2UR UR8, SR_CgaCtaId ;  /* 0x00000000000879c3 */ /* 0x000e220000008800 */
[----:B------:R-:W-:Y:S01]  /*01b0*/  UMOV UR4, 0x400 ;  /* 0x0000040000047882 */ /* 0x000fe20000000000 */
[----:B------:R-:W-:Y:S01]  /*01c0*/  UMOV UR5, 0x1 ;  /* 0x0000000100057882 */ /* 0x000fe20000000000 */
[----:B------:R-:W-:Y:S02]  /*01d0*/  UMOV UR6, 0x8 ;  /* 0x0000000800067882 */ /* 0x000fe40000000000 */
[----:B------:R-:W-:-:S04]  /*01e0*/  UIADD3 UR6, -UR6, 0x100000, URZ ;  /* 0x0010000006067890 */ /* 0x000fc8000fffe13f */
[----:B------:R-:W-:Y:S02]  /*01f0*/  USHF.L.U32 UR7, UR6, 0xb, URZ ;  /* 0x0000000b06077899 */ /* 0x000fe4000800063f */
[----:B------:R-:W-:Y:S02]  /*0200*/  USHF.L.U32 UR6, UR6, 0x1, URZ ;  /* 0x0000000106067899 */ /* 0x000fe4000800063f */
[----:B0-----:R-:W-:Y:S02]  /*0210*/  ULEA UR8, UR8, UR4, 0x18 ;  /* 0x0000000408087291 */ /* 0x001fe4000f8ec03f */
[----:B------:R-:W-:-:S04]  /*0220*/  UIADD3 UR4, -UR5, 0x100000, URZ ;  /* 0x0010000005047890 */ /* 0x000fc8000fffe13f */
[----:B------:R-:W-:Y:S02]  /*0230*/  USHF.L.U32 UR5, UR4, 0xb, URZ ;  /* 0x0000000b04057899 */ /* 0x000fe4000800063f */
[----:B------:R-:W-:Y:S01]  /*0240*/  USHF.L.U32 UR4, UR4, 0x1, URZ ;  /* 0x0000000104047899 */ /* 0x000fe2000800063f */
[----:B------:R-:W0:Y:S11]  /*0250*/  FENCE.VIEW.ASYNC.S ;  /* 0x00000000000073c6 */ /* 0x000e360000000000 */
[----:B0-----:R0:W1:Y:S01]  /*0260*/  SYNCS.EXCH.64 URZ, [UR8], UR4 ;  /* 0x00000004083f75b2 */ /* 0x0010620008000100 */
[----:B------:R0:W2:Y:S01]  /*0270*/  SYNCS.EXCH.64 URZ, [UR8+0x128], UR6 ;  /* 0x00012806083f75b2 */ /* 0x0000a20008000100 */
[----:B------:R0:W3:Y:S01]  /*0280*/  SYNCS.EXCH.64 URZ, [UR8+0x8], UR4 ;  /* 0x00000804083f75b2 */ /* 0x0000e20008000100 */
[----:B------:R0:W4:Y:S01]  /*0290*/  SYNCS.EXCH.64 URZ, [UR8+0x130], UR6 ;  /* 0x00013006083f75b2 */ /* 0x0001220008000100 */
[----:B------:R0:W0:Y:S01]  /*02a0*/  SYNCS.EXCH.64 URZ, [UR8+0x10], UR4 ;  /* 0x00001004083f75b2 */ /* 0x0000220008000100 */
        /* <DEDUP_REMOVED lines=69> */
[----:B-1234-:R-:W-:Y:S01]  /*0700*/  NOP ;  /* 0x0000000000007918 */ /* 0x01efe20000000000 */
.L_x_3:
[----:B0-----:R-:W-:Y:S05]  /*0710*/  BSYNC B0 ;  /* 0x0000000000007941 */ /* 0x001fea0003800000 */
.L_x_2:
[----:B------:R-:W0:Y:S01]  /*0720*/  SHFL.IDX PT, R9, R0, RZ, 0x1f ;  /* 0x00001fff00097589 */ /* 0x000e2200000e0000 */
[----:B------:R-:W-:Y:S01]  /*0730*/  LEA.HI R4, R4, R15, RZ, 0x7 ;  /* 0x0000000f04047211 */ /* 0x000fe200078f38ff */
[----:B------:R-:W1:Y:S01]  /*0740*/  S2UR UR13, SR_CTAID.X ;  /* 0x00000000000d79c3 */ /* 0x000e620000002500 */
[----:B------:R-:W-:Y:S01]  /*0750*/  ELECT P0, URZ, PT ;  /* 0x00000000003f782f */ /* 0x000fe20003800000 */
[----:B------:R2:W3:Y:S01]  /*0760*/  SHFL.IDX PT, R8, R0, RZ, 0x1f ;  /* 0x00001fff00087589 */ /* 0x0004e200000e0000 */
[----:B------:R-:W-:Y:S02]  /*0770*/  LOP3.LUT R4, R4, 0xffffff80, RZ, 0xc0, !PT ;  /* 0xffffff8004047812 */ /* 0x000fe400078ec0ff */
[----:B------:R-:W-:Y:S01]  /*0780*/  ELECT P1, URZ, PT ;  /* 0x00000000003f782f */ /* 0x000fe20003820000 */
[----:B------:R-:W-:Y:S01]  /*0790*/  NOP ;  /* 0x0000000000007918 */ /* 0x000fe20000000000 */
[----:B------:R-:W4:Y:S01]  /*07a0*/  S2R R16, SR_CTAID.Y ;  /* 0x0000000000107919 */ /* 0x000f220000002600 */
[----:B------:R-:W-:Y:S01]  /*07b0*/  ULDC UR4, c[0x0][0x150] ;  /* 0x0000540000047ab9 */ /* 0x000fe20000000800 */
[----:B------:R-:W-:Y:S01]  /*07c0*/  IMAD.IADD R14, R15, 0x1, -R4 ;  /* 0x000000010f0e7824 */ /* 0x000fe200078e0a04 */
[----:B------:R-:W5:Y:S01]  /*07d0*/  LDC R10, c[0x0][0x140] ;  /* 0x00005000ff0a7b82 */ /* 0x000f620000000800 */
[----:B------:R4:W4:Y:S01]  /*07e0*/  SHFL.IDX PT, R11, R5, RZ, 0x1f ;  /* 0x00001fff050b7589 */ /* 0x00092200000e0000 */
[----:B--2---:R-:W-:Y:S01]  /*07f0*/  SHF.R.S32.HI R0, RZ, 0x1f, R7 ;  /* 0x0000001fff007819 */ /* 0x004fe20000011407 */
[----:B------:R-:W-:Y:S01]  /*0800*/  UMOV UR12, 0x80 ;  /* 0x00000080000c7882 */ /* 0x000fe20000000000 */
[----:B------:R-:W-:Y:S01]  /*0810*/  SHF.R.S32.HI R23, RZ, 0x1f, R14 ;  /* 0x0000001fff177819 */ /* 0x000fe2000001140e */
[----:B------:R-:W-:Y:S01]  /*0820*/  NOP ;  /* 0x0000000000007918 */ /* 0x000fe20000000000 */
[----:B------:R-:W-:Y:S01]  /*0830*/  LEA.HI R0, R0, R7, RZ, 0x2 ;  /* 0x0000000700007211 */ /* 0x000fe200078f10ff */
[----:B------:R-:W-:Y:S01]  /*0840*/  VIADD R40, R6, 0xffffffff ;  /* 0xffffffff06287836 */ /* 0x000fe20000000000 */
[----:B------:R-:W-:Y:S01]  /*0850*/  LEA.HI R3, R23, R14, RZ, 0x3 ;  /* 0x0000000e17037211 */ /* 0x000fe200078f18ff */
[----:B------:R-:W2:Y:S01]  /*0860*/  LDC R25, c[0x0][0x148] ;  /* 0x00005200ff197b82 */ /* 0x000ea20000000800 */
[----:B------:R-:W-:-:S02]  /*0870*/  LOP3.LUT R0, R0, 0x3ffffffc, RZ, 0xc0, !PT ;  /* 0x3ffffffc00007812 */ /* 0x000fc400078ec0ff */
[--C-:B------:R-:W-:Y:S02]  /*0880*/  SHF.R.S32.HI R4, RZ, 0x3, R3.reuse ;  /* 0x00000003ff047819 */ /* 0x100fe40000011403 */
[----:B0-----:R-:W-:Y:S01]  /*0890*/  ISETP.NE.OR P0, PT, R9, RZ, !P0 ;  /* 0x000000ff0900720c */ /* 0x001fe20004705670 */
[----:B------:R-:W-:Y:S01]  /*08a0*/  IMAD.IADD R0, R7, 0x1, -R0 ;  /* 0x0000000107007824 */ /* 0x000fe200078e0a00 */
[----:B------:R-:W-:Y:S02]  /*08b0*/  SHF.R.S32.HI R3, RZ, 0x1f, R3 ;  /* 0x0000001fff037819 */ /* 0x000fe40000011403 */
[----:B---3--:R-:W-:Y:S02]  /*08c0*/  ISETP.NE.OR P1, PT, R8, RZ, !P1 ;  /* 0x000000ff0800720c */ /* 0x008fe40004f25670 */
[----:B------:R-:W-:Y:S01]  /*08d0*/  LEA.HI R3, R3, R4, RZ, 0x2 ;  /* 0x0000000403037211 */ /* 0x000fe200078f10ff */
[----:B------:R-:W0:Y:S01]  /*08e0*/  LDC R8, c[0x0][0x144] ;  /* 0x00005100ff087b82 */ /* 0x000e220000000800 */
[----:B------:R-:W-:-:S02]  /*08f0*/  ISETP.GE.U32.AND P5, PT, R40, 0x2, PT ;  /* 0x000000022800780c */ /* 0x000fc40003fa6070 */
[----:B------:R-:W-:Y:S02]  /*0900*/  LOP3.LUT R9, R3, 0xfffffffc, RZ, 0xc0, !PT ;  /* 0xfffffffc03097812 */ /* 0x000fe400078ec0ff */
[----:B------:R-:W-:Y:S01]  /*0910*/  SHF.R.S32.HI R3, RZ, 0x1f, R2 ;  /* 0x0000001fff037819 */ /* 0x000fe20000011402 */
[----:B------:R-:W-:Y:S01]  /*0920*/  VOTEU.ALL UP0, P0 ;  /* 0x00000000003f7886 */ /* 0x000fe20000000000 */
[----:B-----5:R-:W-:Y:S01]  /*0930*/  ISETP.EQ.U32.AND P4, PT, R10, 0x1, PT ;  /* 0x000000010a00780c */ /* 0x020fe20003f82070 */
[----:B------:R-:W-:Y:S01]  /*0940*/  IMAD.IADD R9, R4, 0x1, -R9 ;  /* 0x0000000104097824 */ /* 0x000fe200078e0a09 */
[----:B-1----:R-:W-:Y:S01]  /*0950*/  I2FP.F32.U32 R4, UR13 ;  /* 0x0000000d00047c45 */ /* 0x002fe20008201000 */
[----:B------:R-:W-:Y:S01]  /*0960*/  VOTEU.ALL UP1, P1 ;  /* 0x00000000003f7886 */ /* 0x000fe20000820000 */
[----:B------:R-:W1:Y:S01]  /*0970*/  @!UP0 S2UR UR7, SR_CgaCtaId ;  /* 0x00000000000789c3 */ /* 0x000e620000008800 */
[----:B----4-:R-:W-:Y:S01]  /*0980*/  I2FP.F32.U32 R5, R16 ;  /* 0x0000001000057245 */ /* 0x010fe20000201000 */
[----:B------:R-:W-:-:S02]  /*0990*/  IMAD R0, R0, 0x4, R9 ;  /* 0x0000000400007824 */ /* 0x000fc400078e0209 */
[----:B------:R-:W-:Y:S01]  /*09a0*/  FMUL R4, R4, UR4 ;  /* 0x0000000404047c20 */ /* 0x000fe20008400000 */
[----:B------:R-:W-:Y:S01]  /*09b0*/  ULDC UR4, c[0x0][0x154] ;  /* 0x0000550000047ab9 */ /* 0x000fe20000000800 */
[----:B------:R-:W-:Y:S01]  /*09c0*/  LEA.HI R3, R3, R2, RZ, 0x2 ;  /* 0x0000000203037211 */ /* 0x000fe200078f10ff */
[----:B------:R-:W-:Y:S01]  /*09d0*/  FMUL R5, R5, UR4 ;  /* 0x0000000405057c20 */ /* 0x000fe20008400000 */
[----:B------:R-:W-:Y:S01]  /*09e0*/  UMOV UR4, 0x20 ;  /* 0x0000002000047882 */ /* 0x000fe20000000000 */
[----:B------:R-:W3:Y:S01]  /*09f0*/  @!UP1 S2UR UR10, SR_CgaCtaId ;  /* 0x00000000000a99c3 */ /* 0x000ee20000008800 */
[----:B------:R-:W4:Y:S01]  /*0a00*/  F2I.U32.TRUNC.NTZ R4, R4 ;  /* 0x0000000400047305 */ /* 0x000f22000020f000 */
[----:B------:R-:W-:Y:S01]  /*0a10*/  LOP3.LUT R3, R3, 0xfffffffc, RZ, 0xc0, !PT ;  /* 0xfffffffc03037812 */ /* 0x000fe200078ec0ff */
[----:B------:R-:W-:Y:S01]  /*0a20*/  @!UP0 UMOV UR6, 0x400 ;  /* 0x0000040000068882 */ /* 0x000fe20000000000 */
[----:B------:R-:W-:-:S04]  /*0a30*/  @!UP0 UIADD3 UR4, -UR4, 0x100000, URZ ;  /* 0x0010000004048890 */ /* 0x000fc8000fffe13f */
[----:B------:R-:W-:Y:S02]  /*0a40*/  @!UP0 USHF.L.U32 UR5, UR4, 0xb, URZ ;  /* 0x0000000b04058899 */ /* 0x000fe4000800063f */
[----:B------:R-:W-:Y:S01]  /*0a50*/  @!UP0 USHF.L.U32 UR4, UR4, 0x1, URZ ;  /* 0x0000000104048899 */ /* 0x000fe2000800063f */
[----:B------:R-:W-:Y:S01]  /*0a60*/  R2UR UR11, R11 ;  /* 0x000000000b0b72ca */ /* 0x000fe200000e0000 */
[----:B------:R-:W-:Y:S01]  /*0a70*/  @!UP1 UMOV UR9, 0x400 ;  /* 0x0000040000099882 */ /* 0x000fe20000000000 */
[----:B------:R-:W-:Y:S01]  /*0a80*/  IMAD.IADD R22, R2, 0x1, -R3 ;  /* 0x0000000102167824 */ /* 0x000fe200078e0a03 */
[----:B------:R-:W-:Y:S01]  /*0a90*/  VOTEU.ALL UP2, P1 ;  /* 0x00000000003f7886 */ /* 0x000fe20000840000 */
[----:B------:R-:W5:Y:S01]  /*0aa0*/  F2I.U32.TRUNC.NTZ R5, R5 ;  /* 0x0000000500057305 */ /* 0x000f62000020f000 */
[----:B------:R-:W-:Y:S01]  /*0ab0*/  IMAD.SHL.U32 R3, R0, 0x4, RZ ;  /* 0x0000000400037824 */ /* 0x000fe200078e00ff */
[----:B------:R-:W-:Y:S01]  /*0ac0*/  VOTEU.ALL UP3, P1 ;  /* 0x00000000003f7886 */ /* 0x000fe20000860000 */
[----:B------:R-:W-:Y:S01]  /*0ad0*/  VOTEU.ALL UP4, P1 ;  /* 0x00000000003f7886 */ /* 0x000fe20000880000 */
[----:B------:R-:W-:Y:S01]  /*0ae0*/  VOTEU.ALL UP5, P1 ;  /* 0x00000000003f7886 */ /* 0x000fe200008a0000 */
[----:B------:R-:W-:Y:S01]  /*0af0*/  ISETP.NE.AND P1, PT, R22, 0x3, PT ;  /* 0x000000031600780c */ /* 0x000fe20003f25270 */
[----:B-1----:R-:W-:Y:S01]  /*0b00*/  @!UP0 ULEA UR8, UR7, UR6, 0x18 ;  /* 0x0000000607088291 */ /* 0x002fe2000f8ec03f */
[----:B------:R-:W-:Y:S01]  /*0b10*/  LOP3.LUT R10, R0, 0xc, R3, 0x78, !PT ;  /* 0x0000000c000a7812 */ /* 0x000fe200078e7803 */
[----:B------:R-:W-:-:S04]  /*0b20*/  @!UP1 UIADD3 UR6, -UR12, 0x100000, URZ ;  /* 0x001000000c069890 */ /* 0x000fc8000fffe13f */
[----:B------:R-:W-:Y:S02]  /*0b30*/  @!UP1 USHF.L.U32 UR7, UR6, 0xb, URZ ;  /* 0x0000000b06079899 */ /* 0x000fe4000800063f */
[----:B------:R-:W-:Y:S01]  /*0b40*/  @!UP1 USHF.L.U32 UR6, UR6, 0x1, URZ ;  /* 0x0000000106069899 */ /* 0x000fe2000800063f */
[----:B----4-:R-:W-:Y:S01]  /*0b50*/  IMAD.MOV R7, RZ, RZ, -R4 ;  /* 0x000000ffff077224 */ /* 0x010fe200078e0a04 */
[----:B------:R-:W-:Y:S01]  /*0b60*/  VOTEU.ALL UP0, P0 ;  /* 0x00000000003f7886 */ /* 0x000fe20000000000 */
[----:B------:R-:W-:Y:S02]  /*0b70*/  ISETP.EQ.OR P1, PT, R22, RZ, !P1 ;  /* 0x000000ff1600720c */ /* 0x000fe40004f22670 */
[----:B0-----:R-:W-:Y:S01]  /*0b80*/  IMAD R24, R8, R7, UR13 ;  /* 0x0000000d08187e24 */ /* 0x001fe2000f8e0207 */
[----:B---3--:R-:W-:Y:S01]  /*0b90*/  @!UP1 ULEA UR9, UR10, UR9, 0x18 ;  /* 0x000000090a099291 */ /* 0x008fe2000f8ec03f */
[----:B-----5:R-:W-:Y:S01]  /*0ba0*/  IMAD.MOV R26, RZ, RZ, -R5 ;  /* 0x000000ffff1a7224 */ /* 0x020fe200078e0a05 */
[----:B------:R-:W-:Y:S01]  /*0bb0*/  VOTEU.ALL UP1, P0 ;  /* 0x00000000003f7886 */ /* 0x000fe20000020000 */
[----:B------:R-:W-:Y:S01]  /*0bc0*/  LOP3.LUT P0, RZ, R14, 0x7, RZ, 0xc0, !PT ;  /* 0x000000070eff7812 */ /* 0x000fe2000780c0ff */
[----:B------:R-:W0:Y:S02]  /*0bd0*/  FENCE.VIEW.ASYNC.S ;  /* 0x00000000000073c6 */ /* 0x000e240000000000 */
[----:B0-----:R0:W1:Y:S01]  /*0be0*/  @!UP0 SYNCS.EXCH.64 URZ, [UR8+0x280], UR4 ;  /* 0x00028004083f85b2 */ /* 0x0010620008000100 */
[----:B--2---:R-:W-:Y:S01]  /*0bf0*/  IMAD R3, R25, R26, R16 ;  /* 0x0000001a19037224 */ /* 0x004fe200078e0210 */
[----:B------:R-:W-:-:S02]  /*0c00*/  ISETP.EQ.AND P1, PT, R6, RZ, P1 ;  /* 0x000000ff0600720c */ /* 0x000fc40000f22270 */
[----:B------:R-:W-:Y:S02]  /*0c10*/  ISETP.LT.U32.AND P0, PT, R10, 0x8, !P0 ;  /* 0x000000080a00780c */ /* 0x000fe40004701070 */
[----:B------:R-:W-:Y:S02]  /*0c20*/  ISETP.NE.AND P3, PT, R3, R10, PT ;  /* 0x0000000a0300720c */ /* 0x000fe40003f65270 */
[----:B------:R-:W-:Y:S02]  /*0c30*/  SEL R7, RZ, 0x1, !P1 ;  /* 0x00000001ff077807 */ /* 0x000fe40004800000 */
[----:B------:R-:W-:Y:S02]  /*0c40*/  ISETP.EQ.OR P3, PT, R24, RZ, !P3 ;  /* 0x000000ff1800720c */ /* 0x000fe40005f62670 */
[----:B------:R-:W-:Y:S02]  /*0c50*/  ISETP.NE.AND P2, PT, R6, RZ, PT ;  /* 0x000000ff0600720c */ /* 0x000fe40003f45270 */
[----:B------:R-:W-:Y:S01]  /*0c60*/  PLOP3.LUT P0, PT, P0, P3, PT, 0x80, 0x0 ;  /* 0x000000000000781c */ /* 0x000fe20000707070 */
[----:B------:R0:W2:Y:S01]  /*0c70*/  @!UP1 SYNCS.EXCH.64 URZ, [UR8+0x288], UR4 ;  /* 0x00028804083f95b2 */ /* 0x0000a20008000100 */
[----:B------:R-:W-:Y:S01]  /*0c80*/  NOP ;  /* 0x0000000000007918 */ /* 0x000fe20000000000 */
[----:B------:R-:W-:Y:S01]  /*0c90*/  SEL R7, R7, 0x2, P5 ;  /* 0x0000000207077807 */ /* 0x000fe20002800000 */
[----:B------:R0:W3:Y:S01]  /*0ca0*/  @!UP2 SYNCS.EXCH.64 URZ, [UR9+0x260], UR6 ;  /* 0x00026006093fa5b2 */ /* 0x0000e20008000100 */
[----:B------:R0:W4:Y:S01]  /*0cb0*/  @!UP3 SYNCS.EXCH.64 URZ, [UR9+0x268], UR6 ;  /* 0x00026806093fb5b2 */ /* 0x0001220008000100 */
[----:B------:R0:W0:Y:S01]  /*0cc0*/  @!UP4 SYNCS.EXCH.64 URZ, [UR9+0x270], UR6 ;  /* 0x00027006093fc5b2 */ /* 0x0000220008000100 */
[----:B------:R0:W0:Y:S01]  /*0cd0*/  @!UP5 SYNCS.EXCH.64 URZ, [UR9+0x278], UR6 ;  /* 0x00027806093fd5b2 */ /* 0x0000220008000100 */
[----:B------:R-:W-:Y:S01]  /*0ce0*/  NOP ;  /* 0x0000000000007918 */ /* 0x000fe20000000000 */
[----:B------:R-:W-:Y:S05]  /*0cf0*/  @!P4 BRA `(.L_x_4) ;  /* 0x000000000008c947 */ /* 0x000fea0003800000 */
[----:B01234-:R-:W-:Y:S01]  /*0d00*/  UCGABAR_ARV ;  /* 0x00000000000079c7 */ /* 0x01ffe20008000000 */
[----:B------:R-:W-:Y:S05]  /*0d10*/  BRA `(.L_x_5) ;  /* 0x0000000000047947 */ /* 0x000fea0003800000 */
.L_x_4:
[----:B01234-:R-:W-:Y:S01]  /*0d20*/  NOP ;  /* 0x0000000000007918 */ /* 0x01ffe20000000000 */
.L_x_5:
[----:B------:R-:W-:Y:S01]  /*0d30*/  ULDC.64 UR4, c[0x0][0x598] ;  /* 0x0001660000047ab9 */ /* 0x000fe20000000a00 */
[----:B------:R-:W-:Y:S01]  /*0d40*/  ULDC.64 UR20, c[0x0][0x208] ;  /* 0x0000820000147ab9 */ /* 0x000fe20000000a00 */
[----:B------:R-:W-:-:S04]  /*0d50*/  ISETP.NE.U32.AND P1, PT, RZ, UR4, PT ;  /* 0x00000004ff007c0c */ /* 0x000fc8000bf25070 */
[----:B------:R-:W-:-:S13]  /*0d60*/  ISETP.NE.AND.EX P1, PT, RZ, UR5, PT, P1 ;  /* 0x00000005ff007c0c */ /* 0x000fda000bf25310 */
[----:B------:R-:W-:Y:S05]  /*0d70*/  @!P1 BRA `(.L_x_6) ;  /* 0x00000000001c9947 */ /* 0x000fea0003800000 */
[----:B------:R-:W0:Y:S02]  /*0d80*/  LDC.64 R2, c[0x0][0x598] ;  /* 0x00016600ff027b82 */ /* 0x000e240000000a00 */
[----:B0-----:R-:W2:Y:S02]  /*0d90*/  LDG.E.64 R2, desc[UR20][R2.64] ;  /* 0x0000001402027981 */ /* 0x001ea4000c1e1b00 */
[----:B--2---:R-:W-:-:S04]  /*0da0*/  ISETP.NE.U32.AND P1, PT, R2, RZ, PT ;  /* 0x000000ff0200720c */ /* 0x004fc80003f25070 */
[----:B------:R-:W-:-:S13]  /*0db0*/  ISETP.NE.AND.EX P1, PT, R3, RZ, PT, P1 ;  /* 0x000000ff0300720c */ /* 0x000fda0003f25310 */
[----:B------:R-:W-:Y:S05]  /*0dc0*/  @!P1 BRA `(.L_x_6) ;  /* 0x0000000000089947 */ /* 0x000fea0003800000 */
[----:B------:R0:W5:Y:S01]  /*0dd0*/  LD.E R11, desc[UR20][R2.64] ;  /* 0x00000014020b7980 */ /* 0x000162000c101900 */
[----:B------:R-:W-:Y:S05]  /*0de0*/  BRA `(.L_x_7) ;  /* 0x0000000000207947 */ /* 0x000fea0003800000 */
.L_x_6:
[----:B------:R-:W-:Y:S02]  /*0df0*/  ULDC.64 UR4, c[0x0][0x588] ;  /* 0x0001620000047ab9 */ /* 0x000fe40000000a00 */
[----:B------:R-:W-:-:S04]  /*0e00*/  ISETP.NE.U32.AND P1, PT, RZ, UR4, PT ;  /* 0x00000004ff007c0c */ /* 0x000fc8000bf25070 */
[----:B------:R-:W-:-:S13]  /*0e10*/  ISETP.NE.AND.EX P1, PT, RZ, UR5, PT, P1 ;  /* 0x00000005ff007c0c */ /* 0x000fda000bf25310 */
[----:B------:R-:W-:Y:S05]  /*0e20*/  @!P1 BRA `(.L_x_8) ;  /* 0x00000000000c9947 */ /* 0x000fea0003800000 */
[----:B------:R-:W0:Y:S02]  /*0e30*/  LDC.64 R2, c[0x0][0x588] ;  /* 0x00016200ff027b82 */ /* 0x000e240000000a00 */
[----:B0-----:R1:W5:Y:S01]  /*0e40*/  LDG.E R11, desc[UR20][R2.64] ;  /* 0x00000014020b7981 */ /* 0x001362000c1e1900 */
[----:B------:R-:W-:Y:S05]  /*0e50*/  BRA `(.L_x_7) ;  /* 0x0000000000047947 */ /* 0x000fea0003800000 */
.L_x_8:
[----:B------:R-:W2:Y:S02]  /*0e60*/  LDC R11, c[0x0][0x580] ;  /* 0x00016000ff0b7b82 */ /* 0x000ea40000000800 */
.L_x_7:
[----:B------:R-:W-:Y:S02]  /*0e70*/  ULDC.64 UR4, c[0x0][0x5a0] ;  /* 0x0001680000047ab9 */ /* 0x000fe40000000a00 */
[----:B------:R-:W-:-:S04]  /*0e80*/  ISETP.NE.U32.AND P1, PT, RZ, UR4, PT ;  /* 0x00000004ff007c0c */ /* 0x000fc8000bf25070 */
[----:B------:R-:W-:-:S13]  /*0e90*/  ISETP.NE.AND.EX P1, PT, RZ, UR5, PT, P1 ;  /* 0x00000005ff007c0c */ /* 0x000fda000bf25310 */
[----:B------:R-:W-:Y:S05]  /*0ea0*/  @!P1 BRA `(.L_x_9) ;  /* 0x00000000001c9947 */ /* 0x000fea0003800000 */
[----:B01----:R-:W0:Y:S02]  /*0eb0*/  LDC.64 R2, c[0x0][0x5a0] ;  /* 0x00016800ff027b82 */ /* 0x003e240000000a00 */
[----:B0-----:R-:W3:Y:S02]  /*0ec0*/  LDG.E.64 R2, desc[UR20][R2.64] ;  /* 0x0000001402027981 */ /* 0x001ee4000c1e1b00 */
[----:B---3--:R-:W-:-:S04]  /*0ed0*/  ISETP.NE.U32.AND P1, PT, R2, RZ, PT ;  /* 0x000000ff0200720c */ /* 0x008fc80003f25070 */
[----:B------:R-:W-:-:S13]  /*0ee0*/  ISETP.NE.AND.EX P1, PT, R3, RZ, PT, P1 ;  /* 0x000000ff0300720c */ /* 0x000fda0003f25310 */
[----:B------:R-:W-:Y:S05]  /*0ef0*/  @!P1 BRA `(.L_x_9) ;  /* 0x0000000000089947 */ /* 0x000fea0003800000 */
[----:B------:R0:W5:Y:S01]  /*0f00*/  LD.E R12, desc[UR20][R2.64] ;  /* 0x00000014020c7980 */ /* 0x000162000c101900 */
[----:B------:R-:W-:Y:S05]  /*0f10*/  BRA `(.L_x_10) ;  /* 0x0000000000207947 */ /* 0x000fea0003800000 */
.L_x_9:
[----:B------:R-:W-:Y:S02]  /*0f20*/  ULDC.64 UR4, c[0x0][0x590] ;  /* 0x0001640000047ab9 */ /* 0x000fe40000000a00 */
[----:B------:R-:W-:-:S04]  /*0f30*/  ISETP.NE.U32.AND P1, PT, RZ, UR4, PT ;  /* 0x00000004ff007c0c */ /* 0x000fc8000bf25070 */
[----:B------:R-:W-:-:S13]  /*0f40*/  ISETP.NE.AND.EX P1, PT, RZ, UR5, PT, P1 ;  /* 0x00000005ff007c0c */ /* 0x000fda000bf25310 */
[----:B------:R-:W-:Y:S05]  /*0f50*/  @!P1 BRA `(.L_x_11) ;  /* 0x00000000000c9947 */ /* 0x000fea0003800000 */
[----:B------:R-:W3:Y:S02]  /*0f60*/  LDC.64 R12, c[0x0][0x590] ;  /* 0x00016400ff0c7b82 */ /* 0x000ee40000000a00 */
[----:B---3--:R3:W5:Y:S01]  /*0f70*/  LDG.E R12, desc[UR20][R12.64] ;  /* 0x000000140c0c7981 */ /* 0x008762000c1e1900 */
[----:B------:R-:W-:Y:S05]  /*0f80*/  BRA `(.L_x_10) ;  /* 0x0000000000047947 */ /* 0x000fea0003800000 */
.L_x_11:
[----:B------:R-:W4:Y:S02]  /*0f90*/  LDC R12, c[0x0][0x584] ;  /* 0x00016100ff0c7b82 */ /* 0x000f240000000800 */
.L_x_10:
[----:B------:R-:W1:Y:S01]  /*0fa0*/  LDC R0, c[0x0][0x65c] ;  /* 0x00019700ff007b82 */ /* 0x000e620000000800 */
[----:B------:R-:W-:Y:S01]  /*0fb0*/  ULDC UR8, c[0x0][0x28c] ;  /* 0x0000a30000087ab9 */ /* 0x000fe20000000800 */
[----:B------:R-:W-:Y:S01]  /*0fc0*/  ISETP.NE.AND P1, PT, R6, 0x2, PT ;  /* 0x000000020600780c */ /* 0x000fe20003f25270 */
[----:B------:R-:W-:Y:S01]  /*0fd0*/  UIADD3 UR8, UR8, 0x1f, URZ ;  /* 0x0000001f08087890 */ /* 0x000fe2000fffe03f */
[----:B------:R-:W-:Y:S01]  /*0fe0*/  IMAD.U32 R4, RZ, RZ, UR13 ;  /* 0x0000000dff047e24 */ /* 0x000fe2000f8e00ff */
[----:B------:R-:W-:Y:S01]  /*0ff0*/  UMOV UR5, URZ ;  /* 0x0000003f00057c82 */ /* 0x000fe20008000000 */
[----:B------:R-:W-:Y:S01]  /*1000*/  UMOV UR4, URZ ;  /* 0x0000003f00047c82 */ /* 0x000fe20008000000 */
[----:B------:R-:W-:-:S04]  /*1010*/  USHF.R.S32.HI UR9, URZ, 0x1f, UR8 ;  /* 0x0000001f3f097899 */ /* 0x000fc80008011408 */
[----:B------:R-:W-:Y:S01]  /*1020*/  ULEA.HI UR9, UR9, UR8, URZ, 0x5 ;  /* 0x0000000809097291 */ /* 0x000fe2000f8f283f */
[----:B-1----:R-:W-:-:S13]  /*1030*/  ISETP.NE.AND P3, PT, R0, 0x1, PT ;  /* 0x000000010000780c */ /* 0x002fda0003f65270 */
[----:B0-----:R-:W0:Y:S01]  /*1040*/  @P3 LDC R3, c[0x0][0x10] ;  /* 0x00000400ff033b82 */ /* 0x001e220000000800 */
[----:B------:R-:W-:Y:S02]  /*1050*/  @P3 IMAD.MOV.U32 R17, RZ, RZ, RZ ;  /* 0x000000ffff113224 */ /* 0x000fe400078e00ff */
[----:B------:R-:W-:-:S05]  /*1060*/  @P3 IMAD.MOV.U32 R5, RZ, RZ, RZ ;  /* 0x000000ffff053224 */ /* 0x000fca00078e00ff */
[----:B------:R-:W1:Y:S01]  /*1070*/  @!P3 LDC R9, c[0x0][0xc] ;  /* 0x00000300ff09bb82 */ /* 0x000e620000000800 */
[----:B------:R-:W-:Y:S01]  /*1080*/  ULDC UR6, c[0x0][0xc] ;  /* 0x0000030000067ab9 */ /* 0x000fe20000000800 */
[----:B------:R-:W-:Y:S02]  /*1090*/  ULDC UR7, c[0x0][0x10] ;  /* 0x0000040000077ab9 */ /* 0x000fe40000000800 */
[----:B------:R-:W-:-:S04]  /*10a0*/  UIMAD.WIDE.U32 UR6, UR6, UR7, URZ ;  /* 0x00000007060672a5 */ /* 0x000fc8000f8e003f */
[----:B------:R-:W3:Y:S01]  /*10b0*/  LDC R8, c[0x0][0x14] ;  /* 0x00000500ff087b82 */ /* 0x000ee20000000800 */
[----:B0-----:R-:W-:Y:S01]  /*10c0*/  @P3 IMAD.WIDE.U32 R2, R3, UR13, R16 ;  /* 0x0000000d03023c25 */ /* 0x001fe2000f8e0010 */
[----:B------:R-:W-:-:S03]  /*10d0*/  USHF.R.S32.HI UR13, URZ, 0x5, UR9 ;  /* 0x000000053f0d7899 */ /* 0x000fc60008011409 */
[----:B------:R-:W-:Y:S02]  /*10e0*/  @P3 IMAD.IADD R3, R3, 0x1, R5 ;  /* 0x0000000103033824 */ /* 0x000fe400078e0205 */
[----:B------:R-:W-:Y:S02]  /*10f0*/  IMAD.MOV.U32 R5, RZ, RZ, RZ ;  /* 0x000000ffff057224 */ /* 0x000fe400078e00ff */
[----:B-1----:R-:W-:-:S04]  /*1100*/  @!P3 IMAD.WIDE.U32 R4, R16, R9, R4 ;  /* 0x000000091004b225 */ /* 0x002fc800078e0004 */
[----:B------:R-:W-:Y:S02]  /*1110*/  @!P3 IMAD.MOV.U32 R2, RZ, RZ, R4 ;  /* 0x000000ffff02b224 */ /* 0x000fe400078e0004 */
[C---:B---3--:R-:W-:Y:S02]  /*1120*/  IMAD R13, R8.reuse, UR7, RZ ;  /* 0x00000007080d7c24 */ /* 0x048fe4000f8e02ff */
[----:B------:R-:W-:Y:S01]  /*1130*/  IMAD.WIDE.U32 R8, R8, UR6, RZ ;  /* 0x0000000608087c25 */ /* 0x000fe2000f8e00ff */
[----:B------:R-:W-:-:S03]  /*1140*/  ULDC.64 UR6, c[0x0][0x650] ;  /* 0x0001940000067ab9 */ /* 0x000fc60000000a00 */
[----:B------:R-:W-:Y:S02]  /*1150*/  @!P3 IMAD.MOV.U32 R3, RZ, RZ, R5 ;  /* 0x000000ffff03b224 */ /* 0x000fe400078e0005 */
[----:B------:R-:W-:Y:S01]  /*1160*/  IMAD.IADD R0, R9, 0x1, R13 ;  /* 0x0000000109007824 */ /* 0x000fe200078e020d */
[----:B------:R-:W-:Y:S06]  /*1170*/  @P1 BRA `(.L_x_12) ;  /* 0x0000000000281947 */ /* 0x000fec0003800000 */
[----:B------:R-:W-:Y:S01]  /*1180*/  UIMAD.WIDE.U32 UR4, UR13, -0x45306eb3, URZ ;  /* 0xbacf914d0d0478a5 */ /* 0x000fe2000f8e003f */
[----:B------:R-:W-:Y:S01]  /*1190*/  IADD3 R2, P1, R2, R8, RZ ;  /* 0x0000000802027210 */ /* 0x000fe20007f3e0ff */
[----:B------:R-:W-:Y:S02]  /*11a0*/  UISETP.GE.U32.AND UP0, UPT, UR13, 0x25, UPT ;  /* 0x000000250d00788c */ /* 0x000fe4000bf06070 */
[----:B------:R-:W-:Y:S02]  /*11b0*/  UIADD3 UR4, -UR5, UR13, URZ ;  /* 0x0000000d05047290 */ /* 0x000fe4000fffe13f */
[----:B------:R-:W-:Y:S02]  /*11c0*/  IMAD.X R3, R0, 0x1, R3, P1 ;  /* 0x0000000100037824 */ /* 0x000fe400008e0603 */
[----:B------:R-:W-:-:S04]  /*11d0*/  ULEA.HI UR4, UR4, UR5, URZ, 0x1f ;  /* 0x0000000504047291 */ /* 0x000fc8000f8ff83f */
[----:B------:R-:W-:-:S03]  /*11e0*/  USHF.R.U32.HI UR5, URZ, 0x5, UR4 ;  /* 0x000000053f057899 */ /* 0x000fc60008011604 */
[----:B------:R-:W-:Y:S01]  /*11f0*/  UMOV UR4, URZ ;  /* 0x0000003f00047c82 */ /* 0x000fe20008000000 */
[----:B------:R-:W-:Y:S02]  /*1200*/  @UP0 ULOP3.LUT UR4, UR5, 0x1, URZ, 0xc0, !UPT ;  /* 0x0000000105040892 */ /* 0x000fe4000f8ec03f */
[----:B------:R-:W-:-:S12]  /*1210*/  UIMAD UR5, UR5, -0x25, UR13 ;  /* 0xffffffdb050578a4 */ /* 0x000fd8000f8e020d */
.L_x_12:
[----:B------:R-:W-:Y:S01]  /*1220*/  ISETP.GE.U32.AND P1, PT, R2, UR6, PT ;  /* 0x0000000602007c0c */ /* 0x000fe2000bf26070 */
[----:B------:R-:W-:Y:S01]  /*1230*/  IMAD.MOV.U32 R6, RZ, RZ, -0x1 ;  /* 0xffffffffff067424 */ /* 0x000fe200078e00ff */
[----:B------:R-:W-:Y:S01]  /*1240*/  PRMT R13, RZ, 0x7610, R13 ;  /* 0x00007610ff0d7816 */ /* 0x000fe2000000000d */
[----:B------:R-:W-:Y:S01]  /*1250*/  IMAD.MOV.U32 R5, RZ, RZ, -0x1 ;  /* 0xffffffffff057424 */ /* 0x000fe200078e00ff */
[----:B------:R-:W-:Y:S01]  /*1260*/  ISETP.GE.U32.AND.EX P1, PT, R3, UR7, PT, P1 ;  /* 0x0000000703007c0c */ /* 0x000fe2000bf26110 */
[----:B------:R-:W-:-:S12]  /*1270*/  IMAD.MOV.U32 R4, RZ, RZ, -0x1 ;  /* 0xffffffffff047424 */ /* 0x000fd800078e00ff */
[----:B------:R-:W-:Y:S05]  /*1280*/  @P1 BRA `(.L_x_13) ;  /* 0x0000000400241947 */ /* 0x000fea0003800000 */
[----:B------:R-:W0:Y:S01]  /*1290*/  LDC.64 R28, c[0x0][0x628] ;  /* 0x00018a00ff1c7b82 */ /* 0x000e220000000a00 */
[----:B------:R-:W-:Y:S02]  /*12a0*/  IMAD.MOV.U32 R4, RZ, RZ, R2 ;  /* 0x000000ffff047224 */ /* 0x000fe400078e0002 */
[----:B------:R-:W-:-:S05]  /*12b0*/  IMAD.MOV.U32 R5, RZ, RZ, R3 ;  /* 0x000000ffff057224 */ /* 0x000fca00078e0003 */
[----:B------:R-:W1:Y:S08]  /*12c0*/  LDC R6, c[0x0][0x630] ;  /* 0x00018c00ff067b82 */ /* 0x000e700000000800 */
[----:B------:R-:W3:Y:S01]  /*12d0*/  LDC.64 R30, c[0x0][0x620] ;  /* 0x00018800ff1e7b82 */ /* 0x000ee20000000a00 */
[----:B0-----:R-:W-:-:S04]  /*12e0*/  ISETP.NE.U32.AND P1, PT, R28, RZ, PT ;  /* 0x000000ff1c00720c */ /* 0x001fc80003f25070 */
[----:B------:R-:W-:-:S13]  /*12f0*/  ISETP.NE.AND.EX P1, PT, R29, RZ, PT, P1 ;  /* 0x000000ff1d00720c */ /* 0x000fda0003f25310 */
[----:B-1-3--:R-:W-:Y:S05]  /*1300*/  @!P1 BRA `(.L_x_14) ;  /* 0x0000000000289947 */ /* 0x00afea0003800000 */
[----:B------:R-:W0:Y:S02]  /*1310*/  LDC R13, c[0x0][0x634] ;  /* 0x00018d00ff0d7b82 */ /* 0x000e240000000800 */
[----:B0-----:R-:W-:-:S05]  /*1320*/  IADD3 R13, P1, R2, R13, RZ ;  /* 0x0000000d020d7210 */ /* 0x001fca0007f3e0ff */
[----:B------:R-:W-:-:S04]  /*1330*/  IMAD.X R27, RZ, RZ, R3, P1 ;  /* 0x000000ffff1b7224 */ /* 0x000fc800008e0603 */
[----:B------:R-:W-:-:S04]  /*1340*/  IMAD.WIDE.U32 R4, R27, R28, RZ ;  /* 0x0000001c1b047225 */ /* 0x000fc800078e00ff */
[----:B------:R-:W-:-:S04]  /*1350*/  IMAD.WIDE.U32 R18, P1, R13, R29, R4 ;  /* 0x0000001d0d127225 */ /* 0x000fc80007820004 */
[----:B------:R-:W-:-:S04]  /*1360*/  IMAD.WIDE.U32 R4, R13, R28, RZ ;  /* 0x0000001c0d047225 */ /* 0x000fc800078e00ff */
[----:B------:R-:W-:Y:S01]  /*1370*/  IMAD.X R21, RZ, RZ, RZ, P1 ;  /* 0x000000ffff157224 */ /* 0x000fe200008e06ff */
[----:B------:R-:W-:Y:S01]  /*1380*/  IADD3 RZ, P1, R5, R18, RZ ;  /* 0x0000001205ff7210 */ /* 0x000fe20007f3e0ff */
[----:B------:R-:W-:-:S04]  /*1390*/  IMAD.MOV.U32 R20, RZ, RZ, R19 ;  /* 0x000000ffff147224 */ /* 0x000fc800078e0013 */
[----:B------:R-:W-:-:S08]  /*13a0*/  IMAD.WIDE.U32.X R4, R27, R29, R20, P1 ;  /* 0x0000001d1b047225 */ /* 0x000fd000008e0414 */
.L_x_14:
[----:B------:R-:W0:Y:S01]  /*13b0*/  LDC.64 R32, c[0x0][0x640] ;  /* 0x00019000ff207b82 */ /* 0x000e220000000a00 */
[-CC-:B------:R-:W-:Y:S01]  /*13c0*/  SHF.R.U64 R37, R4, R6.reuse, R5.reuse ;  /* 0x0000000604257219 */ /* 0x180fe20000001205 */
[----:B------:R-:W-:Y:S01]  /*13d0*/  IMAD.MOV.U32 R35, RZ, RZ, 0x1 ;  /* 0x00000001ff237424 */ /* 0x000fe200078e00ff */
[----:B------:R-:W-:Y:S02]  /*13e0*/  SHF.R.U32.HI R4, RZ, R6, R5 ;  /* 0x00000006ff047219 */ /* 0x000fe40000011605 */
[----:B------:R-:W-:-:S03]  /*13f0*/  IADD3 R13, P1, RZ, -R37, RZ ;  /* 0x80000025ff0d7210 */ /* 0x000fc60007f3e0ff */
[----:B------:R-:W1:Y:S02]  /*1400*/  LDC R18, c[0x0][0x618] ;  /* 0x00018600ff127b82 */ /* 0x000e640000000800 */
[----:B------:R-:W-:-:S04]  /*1410*/  IMAD.X R5, RZ, RZ, ~R4, P1 ;  /* 0x000000ffff057224 */ /* 0x000fc800008e0e04 */
[-C--:B------:R-:W-:Y:S02]  /*1420*/  IMAD R6, R5, R30.reuse, RZ ;  /* 0x0000001e05067224 */ /* 0x080fe400078e02ff */
[----:B------:R-:W3:Y:S01]  /*1430*/  LDC R19, c[0x0][0x608] ;  /* 0x00018200ff137b82 */ /* 0x000ee20000000800 */
[----:B------:R-:W-:-:S04]  /*1440*/  IMAD.WIDE.U32 R4, R13, R30, R2 ;  /* 0x0000001e0d047225 */ /* 0x000fc800078e0002 */
[----:B------:R-:W-:-:S03]  /*1450*/  IMAD R13, R13, R31, R6 ;  /* 0x0000001f0d0d7224 */ /* 0x000fc600078e0206 */
[----:B------:R-:W2:Y:S01]  /*1460*/  LDC R28, c[0x0][0x658] ;  /* 0x00019600ff1c7b82 */ /* 0x000ea20000000800 */
[----:B------:R-:W-:Y:S01]  /*1470*/  IMAD.IADD R5, R5, 0x1, R13 ;  /* 0x0000000105057824 */ /* 0x000fe200078e020d */
[----:B0-----:R-:W-:Y:S01]  /*1480*/  ISETP.NE.U32.AND P1, PT, R32, RZ, PT ;  /* 0x000000ff2000720c */ /* 0x001fe20003f25070 */
[----:B------:R-:W-:-:S03]  /*1490*/  IMAD.MOV.U32 R13, RZ, RZ, -0x1 ;  /* 0xffffffffff0d7424 */ /* 0x000fc600078e00ff */
[----:B------:R-:W-:Y:S02]  /*14a0*/  ISETP.NE.AND.EX P1, PT, R33, RZ, PT, P1 ;  /* 0x000000ff2100720c */ /* 0x000fe40003f25310 */
[----:B------:R-:W0:Y:S01]  /*14b0*/  LDC R31, c[0x0][0x600] ;  /* 0x00018000ff1f7b82 */ /* 0x000e220000000800 */
[-CC-:B-1----:R-:W-:Y:S02]  /*14c0*/  SHF.R.U64 R29, R4, R18.reuse, R5.reuse ;  /* 0x00000012041d7219 */ /* 0x182fe40000001205 */
[----:B------:R-:W-:-:S05]  /*14d0*/  SHF.R.U32.HI R4, RZ, R18, R5 ;  /* 0x00000012ff047219 */ /* 0x000fca0000011605 */
[----:B------:R-:W1:Y:S01]  /*14e0*/  LDC R30, c[0x0][0x648] ;  /* 0x00019200ff1e7b82 */ /* 0x000e620000000800 */
[-CC-:B---3--:R-:W-:Y:S02]  /*14f0*/  SHF.R.U64 R39, R29, R19.reuse, R4.reuse ;  /* 0x000000131d277219 */ /* 0x188fe40000001204 */
[----:B------:R-:W-:-:S05]  /*1500*/  SHF.R.U32.HI R5, RZ, R19, R4 ;  /* 0x00000013ff057219 */ /* 0x000fca0000011604 */
[----:B------:R-:W3:Y:S01]  /*1510*/  LDC R34, c[0x0][0x638] ;  /* 0x00018e00ff227b82 */ /* 0x000ee20000000800 */
[-C--:B--2---:R-:W-:Y:S02]  /*1520*/  SHF.L.U32 R4, R13, R28.reuse, RZ ;  /* 0x0000001c0d047219 */ /* 0x084fe400000006ff */
[--C-:B------:R-:W-:Y:S02]  /*1530*/  SHF.R.U64 R38, R39, R28, R5.reuse ;  /* 0x0000001c27267219 */ /* 0x100fe40000001205 */
[----:B------:R-:W-:Y:S02]  /*1540*/  LOP3.LUT R6, RZ, R4, RZ, 0x33, !PT ;  /* 0x00000004ff067212 */ /* 0x000fe400078e33ff */
[----:B------:R-:W-:Y:S01]  /*1550*/  SHF.R.U32.HI R5, RZ, R28, R5 ;  /* 0x0000001cff057219 */ /* 0x000fe20000011605 */
[----:B------:R-:W2:Y:S01]  /*1560*/  LDC R36, c[0x0][0x610] ;  /* 0x00018400ff247b82 */ /* 0x000ea20000000800 */
[----:B------:R-:W-:Y:S01]  /*1570*/  IMAD.MOV.U32 R4, RZ, RZ, R38 ;  /* 0x000000ffff047224 */ /* 0x000fe200078e0026 */
[----:B------:R-:W-:Y:S06]  /*1580*/  @!P1 BRA `(.L_x_15) ;  /* 0x0000000000289947 */ /* 0x000fec0003800000 */
[----:B------:R-:W4:Y:S02]  /*1590*/  LDC R13, c[0x0][0x64c] ;  /* 0x00019300ff0d7b82 */ /* 0x000f240000000800 */
[----:B----4-:R-:W-:-:S05]  /*15a0*/  IADD3 R13, P1, R38, R13, RZ ;  /* 0x0000000d260d7210 */ /* 0x010fca0007f3e0ff */
        /* <DEDUP_REMOVED lines=8> */
.L_x_15:
[----:B-1----:R-:W-:Y:S01]  /*1630*/  SHF.R.U64 R13, R4, R30, R5 ;  /* 0x0000001e040d7219 */ /* 0x002fe20000001205 */
[----:B------:R-:W-:Y:S01]  /*1640*/  @P3 IMAD R24, R25, R26, R16 ;  /* 0x0000001a19183224 */ /* 0x000fe200078e0210 */
[----:B------:R-:W-:Y:S01]  /*1650*/  LOP3.LUT R5, R39, R6, RZ, 0xc0, !PT ;  /* 0x0000000627057212 */ /* 0x000fe200078ec0ff */
[----:B0-----:R-:W-:Y:S01]  /*1660*/  VIADD R6, R31, 0xffffffff ;  /* 0xffffffff1f067836 */ /* 0x001fe20000000000 */
[----:B------:R-:W-:Y:S01]  /*1670*/  SHF.L.U32 R4, R35, R28, RZ ;  /* 0x0000001c23047219 */ /* 0x000fe200000006ff */
[----:B------:R-:W-:-:S03]  /*1680*/  IMAD.MOV R17, RZ, RZ, -R13 ;  /* 0x000000ffff117224 */ /* 0x000fc600078e0a0d */
[----:B------:R-:W-:Y:S01]  /*1690*/  LOP3.LUT R29, R29, R6, RZ, 0xc0, !PT ;  /* 0x000000061d1d7212 */ /* 0x000fe200078ec0ff */
[----:B------:R-:W-:Y:S02]  /*16a0*/  IMAD R5, R4, R13, R5 ;  /* 0x0000000d04057224 */ /* 0x000fe400078e0205 */
[----:B---3--:R-:W-:Y:S02]  /*16b0*/  IMAD R4, R17, R34, R38 ;  /* 0x0000002211047224 */ /* 0x008fe400078e0226 */
[----:B--2---:R-:W-:Y:S02]  /*16c0*/  IMAD R6, R5, R36, R24 ;  /* 0x0000002405067224 */ /* 0x004fe400078e0218 */
[----:B------:R-:W-:Y:S02]  /*16d0*/  IMAD R17, R4, R31, R29 ;  /* 0x0000001f04117224 */ /* 0x000fe400078e021d */
[----:B------:R-:W-:Y:S02]  /*16e0*/  IMAD.MOV.U32 R13, RZ, RZ, 0x1 ;  /* 0x00000001ff0d7424 */ /* 0x000fe400078e00ff */
[----:B------:R-:W-:Y:S01]  /*16f0*/  IMAD.MOV.U32 R4, RZ, RZ, R37 ;  /* 0x000000ffff047224 */ /* 0x000fe200078e0025 */
[----:B------:R-:W-:-:S02]  /*1700*/  SEL R5, R17, R6, !P3 ;  /* 0x0000000611057207 */ /* 0x000fc40005800000 */
[----:B------:R-:W-:-:S07]  /*1710*/  SEL R6, R6, R17, !P3 ;  /* 0x0000001106067207 */ /* 0x000fce0005800000 */
.L_x_13:
[----:B------:R-:W-:Y:S05]  /*1720*/  @!P4 BRA `(.L_x_16) ;  /* 0x00000000000cc947 */ /* 0x000fea0003800000 */
[----:B------:R-:W-:Y:S01]  /*1730*/  UCGABAR_WAIT ;  /* 0x0000000000007dc7 */ /* 0x000fe20008000000 */
[----:B------:R-:W-:Y:S01]  /*1740*/  CCTL.IVALL ;  /* 0x00000000ff00798f */ /* 0x000fe20002000000 */
[----:B------:R-:W-:Y:S05]  /*1750*/  BRA `(.L_x_17) ;  /* 0x0000000000047947 */ /* 0x000fea0003800000 */
.L_x_16:
[----:B------:R-:W-:Y:S06]  /*1760*/  BAR.SYNC.DEFER_BLOCKING 0x0 ;  /* 0x0000000000007b1d */ /* 0x000fec0000010000 */
.L_x_17:
[----:B------:R-:W-:Y:S05]  /*1770*/  @!P2 BRA `(.L_x_18) ;  /* 0x0000006c004ca947 */ /* 0x000fea0003800000 */
[----:B------:R-:W-:-:S13]  /*1780*/  ISETP.GT.U32.AND P1, PT, R40, 0x1, PT ;  /* 0x000000012800780c */ /* 0x000fda0003f24070 */
[----:B------:R-:W-:Y:S05]  /*1790*/  @P1 EXIT ;  /* 0x000000000000194d */ /* 0x000fea0003800000 */
.L_x_19:
[----:B------:R-:W-:-:S08]  /*17a0*/  NOP ;  /* 0x0000000000007918 */ /* 0x000fd00000000000 */
[----:B------:R-:W0:Y:S02]  /*17b0*/  USETMAXREG.TRY_ALLOC.CTAPOOL UP0, 0xe8 ;  /* 0x000000e8000079c8 */ /* 0x000e240008000600 */
[----:B0-----:R-:W-:-:S13]  /*17c0*/  PLOP3.LUT P1, PT, PT, PT, UP0, 0x80, 0x0 ;  /* 0x000000000000781c */ /* 0x001fda0003f2f008 */
[----:B------:R-:W-:Y:S05]  /*17d0*/  @!P1 BRA `(.L_x_19) ;  /* 0xfffffffc00f09947 */ /* 0x000fea000383ffff */
[----:B------:R-:W-:-:S13]  /*17e0*/  LOP3.LUT P1, RZ, R13, 0xff, RZ, 0xc0, !PT ;  /* 0x000000ff0dff7812 */ /* 0x000fda000782c0ff */
[----:B------:R-:W-:Y:S05]  /*17f0*/  @!P1 EXIT ;  /* 0x000000000000994d */ /* 0x000fea0003800000 */
[----:B------:R-:W0:Y:S01]  /*1800*/  S2UR UR6, SR_CgaCtaId ;  /* 0x00000000000679c3 */ /* 0x000e220000008800 */
[CC--:B------:R-:W-:Y:S01]  /*1810*/  LEA.HI R13, R23.reuse, R14.reuse, RZ, 0x2 ;  /* 0x0000000e170d7211 */ /* 0x0c0fe200078f10ff */
[----:B------:R-:W-:Y:S01]  /*1820*/  UIADD3 UR7, UR11, -0x1, URZ ;  /* 0xffffffff0b077890 */ /* 0x000fe2000fffe03f */
[----:B------:R-:W-:Y:S01]  /*1830*/  LEA.HI R23, R23, R14, RZ, 0x5 ;  /* 0x0000000e17177211 */ /* 0x000fe200078f28ff */
[----:B------:R-:W-:Y:S01]  /*1840*/  UMOV UR9, 0x400 ;  /* 0x0000040000097882 */ /* 0x000fe20000000000 */
[--C-:B------:R-:W-:Y:S01]  /*1850*/  SHF.R.S32.HI R16, RZ, 0x2, R13.reuse ;  /* 0x00000002ff107819 */ /* 0x100fe2000001140d */
[----:B------:R-:W-:Y:S01]  /*1860*/  UISETP.LT.AND UP0, UPT, UR13, 0x1, UPT ;  /* 0x000000010d00788c */ /* 0x000fe2000bf01270 */
[----:B------:R-:W-:Y:S01]  /*1870*/  SHF.R.S32.HI R15, RZ, 0x1f, R13 ;  /* 0x0000001fff0f7819 */ /* 0x000fe2000001140d */
[----:B------:R-:W-:Y:S01]  /*1880*/  USHF.L.U32 UR15, UR13, 0x1, URZ ;  /* 0x000000010d0f7899 */ /* 0x000fe2000800063f */
[----:B------:R-:W-:Y:S01]  /*1890*/  SHF.R.S32.HI R23, RZ, 0x5, R23 ;  /* 0x00000005ff177819 */ /* 0x000fe20000011417 */
[----:B------:R-:W-:Y:S01]  /*18a0*/  USEL UR10, UR13, 0x1, UP0 ;  /* 0x000000010d0a7887 */ /* 0x000fe20008000000 */
[----:B------:R-:W-:Y:S01]  /*18b0*/  LEA.HI R15, R15, R16, RZ, 0x3 ;  /* 0x000000100f0f7211 */ /* 0x000fe200078f18ff */
[----:B------:R-:W-:Y:S01]  /*18c0*/  UISETP.NE.AND UP0, UPT, UR7, URZ, UPT ;  /* 0x0000003f0700728c */ /* 0x000fe2000bf05270 */
[----:B------:R-:W-:Y:S01]  /*18d0*/  LOP3.LUT R13, R13, 0xfffffffc, RZ, 0xc0, !PT ;  /* 0xfffffffc0d0d7812 */ /* 0x000fe200078ec0ff */
[----:B------:R-:W-:Y:S01]  /*18e0*/  UIADD3 UR10, -UR10, UR13, URZ ;  /* 0x0000000d0a0a7290 */ /* 0x000fe2000fffe13f */
[----:B------:R-:W-:-:S02]  /*18f0*/  LOP3.LUT R15, R15, 0xfffffff8, RZ, 0xc0, !PT ;  /* 0xfffffff80f0f7812 */ /* 0x000fc400078ec0ff */
[----:B------:R-:W-:Y:S01]  /*1900*/  LOP3.LUT R149, R7, 0x1, RZ, 0xfc, !PT ;  /* 0x0000000107957812 */ /* 0x000fe200078efcff */
[----:B------:R-:W-:Y:S02]  /*1910*/  IMAD.IADD R13, R14, 0x1, -R13 ;  /* 0x000000010e0d7824 */ /* 0x000fe400078e0a0d */
[----:B------:R-:W-:Y:S01]  /*1920*/  IMAD.IADD R16, R16, 0x1, -R15 ;  /* 0x0000000110107824 */ /* 0x000fe200078e0a0f */
[----:B0-----:R-:W-:-:S04]  /*1930*/  ULEA UR9, UR6, UR9, 0x18 ;  /* 0x0000000906097291 */ /* 0x001fc8000f8ec03f */
[--C-:B------:R-:W-:Y:S01]  /*1940*/  SHF.R.S32.HI R17, RZ, 0x1f, R16.reuse ;  /* 0x0000001fff117819 */ /* 0x100fe20000011410 */
[----:B------:R-:W-:Y:S01]  /*1950*/  USHF.L.U32 UR6, UR7, 0x3, URZ ;  /* 0x0000000307067899 */ /* 0x000fe2000800063f */
[C-C-:B------:R-:W-:Y:S01]  /*1960*/  IMAD R18, R23.reuse, -0x10, -R16.reuse ;  /* 0xfffffff017127824 */ /* 0x140fe200078e0a10 */
[----:B------:R-:W-:Y:S02]  /*1970*/  USEL UR7, URZ, 0x1, UP0 ;  /* 0x000000013f077887 */ /* 0x000fe40008000000 */
[----:B------:R-:W-:Y:S01]  /*1980*/  ULOP3.LUT UR6, UR6, 0x8, URZ, 0xc0, !UPT ;  /* 0x0000000806067892 */ /* 0x000fe2000f8ec03f */
[----:B------:R-:W-:Y:S01]  /*1990*/  IMAD.WIDE R14, R23, 0x10, R16 ;  /* 0x00000010170e7825 */ /* 0x000fe200078e0210 */
[----:B------:R-:W-:Y:S02]  /*19a0*/  UIADD3 UR22, UR9, 0x260, URZ ;  /* 0x0000026009167890 */ /* 0x000fe4000fffe03f */
[----:B------:R-:W-:Y:S01]  /*19b0*/  ULOP3.LUT UR23, UR6, 0x8, URZ, 0x3c, !UPT ;  /* 0x0000000806177892 */ /* 0x000fe2000f8e3c3f */
[----:B------:R-:W-:Y:S01]  /*19c0*/  IMAD.U32 R150, RZ, RZ, UR7 ;  /* 0x00000007ff967e24 */ /* 0x000fe2000f8e00ff */
[----:B------:R-:W-:-:S02]  /*19d0*/  ULOP3.LUT UR12, UR6, 0x18, URZ, 0x3c, !UPT ;  /* 0x00000018060c7892 */ /* 0x000fc4000f8e3c3f */
[----:B------:R-:W-:Y:S01]  /*19e0*/  ULEA UR11, UR11, UR22, 0x3 ;  /* 0x000000160b0b7291 */ /* 0x000fe2000f8e183f */
[----:B------:R-:W-:Y:S02]  /*19f0*/  ULDC UR6, c[0x0][0x284] ;  /* 0x0000a10000067ab9 */ /* 0x000fe40000000800 */
[----:B------:R-:W-:-:S09]  /*1a00*/  VIADD R16, R18, UR6 ;  /* 0x0000000612107c36 */ /* 0x000fd20008000000 */
.L_x_176:
[----:B------:R-:W-:Y:S01]  /*1a10*/  SHF.L.U32 R17, R150, 0x1f, RZ ;  /* 0x0000001f96117819 */ /* 0x000fe200000006ff */
[----:B------:R-:W0:Y:S01]  /*1a20*/  LDC R18, c[0x0][0x28c] ;  /* 0x0000a300ff127b82 */ /* 0x000e220000000800 */
[----:B------:R-:W-:Y:S01]  /*1a30*/  UMOV UR6, URZ ;  /* 0x0000003f00067c82 */ /* 0x000fe20008000000 */
[----:B------:R-:W-:Y:S01]  /*1a40*/  UMOV UR14, UR5 ;  /* 0x00000005000e7c82 */ /* 0x000fe20008000000 */
[----:B-1----:R-:W1:Y:S01]  /*1a50*/  SYNCS.PHASECHK.TRANS64.TRYWAIT P1, [UR11+-0x8], R17 ;  /* 0xfffff811ff0075a7 */ /* 0x002e62000802014b */
[----:B0-----:R-:W-:Y:S01]  /*1a60*/  ISETP.GE.AND P2, PT, R18, 0x1, PT ;  /* 0x000000011200780c */ /* 0x001fe20003f46270 */
[----:B-1-34-:R-:W-:-:S12]  /*1a70*/  @!P1 BRA `(.L_x_20) ;  /* 0x0000008c00349947 */ /* 0x01afd80003800000 */
.L_x_231:
[----:B------:R-:W-:Y:S01]  /*1a80*/  UMOV UR7, URZ ;  /* 0x0000003f00077c82 */ /* 0x000fe20008000000 */
[----:B------:R-:W-:Y:S01]  /*1a90*/  UMOV UR8, URZ ;  /* 0x0000003f00087c82 */ /* 0x000fe20008000000 */
[----:B------:R-:W-:Y:S02]  /*1aa0*/  CS2R R88, SRZ ;  /* 0x0000000000587805 */ /* 0x000fe4000001ff00 */
[----:B------:R-:W-:Y:S01]  /*1ab0*/  CS2R R22, SRZ ;  /* 0x0000000000167805 */ /* 0x000fe2000001ff00 */
[----:B0-----:R-:W-:Y:S01]  /*1ac0*/  IMAD.MOV.U32 R17, RZ, RZ, RZ ;  /* 0x000000ffff117224 */ /* 0x001fe200078e00ff */
[----:B------:R-:W-:Y:S02]  /*1ad0*/  CS2R R90, SRZ ;  /* 0x00000000005a7805 */ /* 0x000fe4000001ff00 */
[----:B------:R-:W-:Y:S02]  /*1ae0*/  CS2R R92, SRZ ;  /* 0x00000000005c7805 */ /* 0x000fe4000001ff00 */
[----:B------:R-:W-:-:S02]  /*1af0*/  CS2R R94, SRZ ;  /* 0x00000000005e7805 */ /* 0x000fc4000001ff00 */
[----:B------:R-:W-:Y:S02]  /*1b00*/  CS2R R96, SRZ ;  /* 0x0000000000607805 */ /* 0x000fe4000001ff00 */
[----:B------:R-:W-:Y:S02]  /*1b10*/  CS2R R98, SRZ ;  /* 0x0000000000627805 */ /* 0x000fe4000001ff00 */
[----:B------:R-:W-:Y:S02]  /*1b20*/  CS2R R100, SRZ ;  /* 0x0000000000647805 */ /* 0x000fe4000001ff00 */
        /* <DEDUP_REMOVED lines=22> */
[----:B------:R-:W-:Y:S01]  /*1c90*/  CS2R R146, SRZ ;  /* 0x0000000000927805 */ /* 0x000fe2000001ff00 */
[----:B------:R-:W-:Y:S01]  /*1ca0*/  IMAD.MOV.U32 R148, RZ, RZ, RZ ;  /* 0x000000ffff947224 */ /* 0x000fe200078e00ff */
[----:B------:R-:W-:Y:S01]  /*1cb0*/  CS2R R24, SRZ ;  /* 0x0000000000187805 */ /* 0x000fe2000001ff00 */
[----:B------:R-:W-:Y:S01]  /*1cc0*/  IMAD.U32 R151, RZ, RZ, UR4 ;  /* 0x00000004ff977e24 */ /* 0x000fe2000f8e00ff */
        /* <DEDUP_REMOVED lines=30> */
[----:B------:R-:W-:Y:S01]  /*1eb0*/  CS2R R86, SRZ ;  /* 0x0000000000567805 */ /* 0x000fe2000001ff00 */
[----:B------:R-:W-:Y:S06]  /*1ec0*/  @!P2 BRA `(.L_x_21) ;  /* 0x000000080028a947 */ /* 0x000fec0003800000 */
[----:B------:R-:W-:-:S13]  /*1ed0*/  ISETP.NE.AND P2, PT, R149, 0x3, PT ;  /* 0x000000039500780c */ /* 0x000fda0003f45270 */
[----:B------:R-:W-:Y:S05]  /*1ee0*/  @!P2 BRA `(.L_x_22) ;  /* 0x000000000004a947 */ /* 0x000fea0003800000 */
[----:B------:R-:W-:Y:S01]  /*1ef0*/  BPT.TRAP 0x1 ;  /* 0x000000040000795c */ /* 0x000fe20000300000 */
.L_x_22:
[----:B------:R-:W-:Y:S01]  /*1f00*/  ULEA UR6, UR5, UR9, 0x3 ;  /* 0x0000000905067291 */ /* 0x000fe2000f8e183f */
[----:B------:R-:W-:-:S05]  /*1f10*/  IMAD.U32 R17, RZ, RZ, UR4 ;  /* 0x00000004ff117e24 */ /* 0x000fca000f8e00ff */
[----:B------:R-:W-:-:S04]  /*1f20*/  SHF.L.U32 R17, R17, 0x1f, RZ ;  /* 0x0000001f11117819 */ /* 0x000fc800000006ff */
[----:B------:R0:W1:Y:S01]  /*1f30*/  SYNCS.PHASECHK.TRANS64.TRYWAIT P1, [UR6], R17 ;  /* 0x00000011ff0075a7 */ /* 0x0000620008020146 */
[----:B------:R-:W-:Y:S05]  /*1f40*/  @!P2 BRA `(.L_x_23) ;  /* 0x000000000004a947 */ /* 0x000fea0003800000 */
[----:B------:R-:W-:Y:S01]  /*1f50*/  BPT.TRAP 0x1 ;  /* 0x000000040000795c */ /* 0x000fe20000300000 */
.L_x_23:
[----:B-1----:R-:W-:Y:S05]  /*1f60*/  @P1 BRA `(.L_x_24) ;  /* 0x0000000000081947 */ /* 0x002fea0003800000 */
[----:B------:R-:W1:Y:S02]  /*1f70*/  SYNCS.PHASECHK.TRANS64.TRYWAIT P1, [UR6], R17 ;  /* 0x00000011ff0075a7 */ /* 0x000e640008020146 */
[----:B-1----:R-:W-:Y:S05]  /*1f80*/  @!P1 BRA `(.L_x_25) ;  /* 0x0000008800089947 */ /* 0x002fea0003800000 */
.L_x_24:
[----:B------:R-:W-:Y:S01]  /*1f90*/  UIADD3 UR7, UR9, 0x12b80, URZ ;  /* 0x00012b8009077890 */ /* 0x000fe2000fffe03f */
[----:B------:R-:W-:Y:S01]  /*1fa0*/  WARPGROUP.ARRIVE ;  /* 0x00000000000079c5 */ /* 0x000fe20000000000 */
[----:B------:R-:W-:Y:S01]  /*1fb0*/  UIADD3 UR6, UR9, 0x380, URZ ;  /* 0x0000038009067890 */ /* 0x000fe2000fffe03f */
[----:B------:R-:W-:Y:S01]  /*1fc0*/  CS2R R88, SRZ ;  /* 0x0000000000587805 */ /* 0x000fe2000001ff00 */
[----:B------:R-:W-:Y:S01]  /*1fd0*/  USHF.R.U32.HI UR7, URZ, 0x4, UR7 ;  /* 0x000000043f077899 */ /* 0x000fe20008011607 */
[----:B------:R-:W-:Y:S01]  /*1fe0*/  CS2R R22, SRZ ;  /* 0x0000000000167805 */ /* 0x000fe2000001ff00 */
[----:B------:R-:W-:Y:S01]  /*1ff0*/  USHF.R.U32.HI UR6, URZ, 0x4, UR6 ;  /* 0x000000043f067899 */ /* 0x000fe20008011606 */
[----:B01----:R-:W-:Y:S01]  /*2000*/  IMAD.MOV.U32 R17, RZ, RZ, RZ ;  /* 0x000000ffff117224 */ /* 0x003fe200078e00ff */
[----:B------:R-:W-:Y:S01]  /*2010*/  ULOP3.LUT UR7, UR7, 0x3fff, URZ, 0xc0, !UPT ;  /* 0x00003fff07077892 */ /* 0x000fe2000f8ec03f */
[----:B------:R-:W-:Y:S01]  /*2020*/  CS2R R90, SRZ ;  /* 0x00000000005a7805 */ /* 0x000fe2000001ff00 */
[----:B------:R-:W-:Y:S01]  /*2030*/  ULOP3.LUT UR6, UR6, 0x3fff, URZ, 0xc0, !UPT ;  /* 0x00003fff06067892 */ /* 0x000fe2000f8ec03f */
[----:B------:R-:W-:Y:S01]  /*2040*/  CS2R R92, SRZ ;  /* 0x00000000005c7805 */ /* 0x000fe2000001ff00 */
[----:B------:R-:W-:Y:S01]  /*2050*/  ULOP3.LUT UR7, UR7, 0x10000, URZ, 0xfc, !UPT ;  /* 0x0001000007077892 */ /* 0x000fe2000f8efc3f */
[----:B------:R-:W-:Y:S01]  /*2060*/  CS2R R94, SRZ ;  /* 0x00000000005e7805 */ /* 0x000fe2000001ff00 */
[----:B------:R-:W-:Y:S01]  /*2070*/  ULOP3.LUT UR6, UR6, 0x10000, URZ, 0xfc, !UPT ;  /* 0x0001000006067892 */ /* 0x000fe2000f8efc3f */
[----:B------:R-:W-:Y:S01]  /*2080*/  CS2R R96, SRZ ;  /* 0x0000000000607805 */ /* 0x000fe2000001ff00 */
[----:B------:R-:W-:Y:S01]  /*2090*/  ULEA UR18, UR5, UR7, 0x8 ;  /* 0x0000000705127291 */ /* 0x000fe2000f8e403f */
[----:B------:R-:W-:Y:S01]  /*20a0*/  CS2R R98, SRZ ;  /* 0x0000000000627805 */ /* 0x000fe2000001ff00 */
[----:B------:R-:W-:Y:S01]  /*20b0*/  ULEA UR16, UR5, UR6, 0x7 ;  /* 0x0000000605107291 */ /* 0x000fe2000f8e383f */
[----:B------:R-:W-:Y:S01]  /*20c0*/  CS2R R100, SRZ ;  /* 0x0000000000647805 */ /* 0x000fe2000001ff00 */
[----:B------:R-:W-:Y:S01]  /*20d0*/  ULDC UR7, c[0x0][0x50c] ;  /* 0x0001430000077ab9 */ /* 0x000fe20000000800 */
[----:B------:R-:W-:Y:S01]  /*20e0*/  UMOV UR17, 0xc0000010 ;  /* 0xc000001000117882 */ /* 0x000fe20000000000 */
[----:B------:R-:W-:Y:S01]  /*20f0*/  UISETP.NE.AND UP0, UPT, UR7, 0x1, UPT ;  /* 0x000000010700788c */ /* 0x000fe2000bf05270 */
[----:B------:R-:W-:Y:S01]  /*2100*/  CS2R R102, SRZ ;  /* 0x0000000000667805 */ /* 0x000fe2000001ff00 */
[----:B------:R-:W-:Y:S01]  /*2110*/  UMOV UR19, 0xc0000010 ;  /* 0xc000001000137882 */ /* 0x000fe20000000000 */
[----:B------:R-:W-:Y:S01]  /*2120*/  UMOV UR6, 0x1 ;  /* 0x0000000100067882 */ /* 0x000fe20000000000 */
[----:B------:R-:W-:Y:S01]  /*2130*/  USEL UR7, URZ, 0x1, UP0 ;  /* 0x000000013f077887 */ /* 0x000fe20008000000 */
[----:B------:R-:W-:Y:S01]  /*2140*/  QGMMA.64x128x32.F32.E4M3.E4M3 R24, gdesc[UR16], RZ, !UPT, gsb0 ;  /* 0x01e00000101879f3 */ /* 0x000fe2000c0008ff */
[----:B------:R-:W-:-:S02]  /*2150*/  CS2R R104, SRZ ;  /* 0x0000000000687805 */ /* 0x000fc4000001ff00 */
[----:B------:R-:W-:Y:S02]  /*2160*/  CS2R R106, SRZ ;  /* 0x00000000006a7805 */ /* 0x000fe4000001ff00 */
[----:B------:R-:W-:Y:S02]  /*2170*/  CS2R R108, SRZ ;  /* 0x00000000006c7805 */ /* 0x000fe4000001ff00 */
[----:B------:R-:W-:Y:S02]  /*2180*/  CS2R R110, SRZ ;  /* 0x00000000006e7805 */ /* 0x000fe4000001ff00 */
[----:B------:R-:W-:Y:S02]  /*2190*/  ISETP.NE.AND P1, PT, RZ, UR7, PT ;  /* 0x00000007ff007c0c */ /* 0x000fe4000bf25270 */
        /* <DEDUP_REMOVED lines=18> */
[----:B------:R-:W-:Y:S01]  /*22c0*/  IMAD.MOV.U32 R148, RZ, RZ, RZ ;  /* 0x000000ffff947224 */ /* 0x000fe200078e00ff */
[----:B------:R-:W-:Y:S06]  /*22d0*/  @!P1 BRA `(.L_x_26) ;  /* 0x0000000400089947 */ /* 0x000fec0003800000 */
[----:B------:R-:W-:Y:S02]  /*22e0*/  WARPGROUP.DEPBAR.LE gsb0, 0x0 ;  /* 0x00008000000079c5 */ /* 0x000fe40000010000 */
[----:B------:R-:W-:-:S01]  /*22f0*/  FADD R147, RZ, R24 ;  /* 0x00000018ff937221 */ /* 0x000fc20000000000 */
[----:B------:R-:W-:Y:S01]  /*2300*/  FADD R148, RZ, R25 ;  /* 0x00000019ff947221 */ /* 0x000fe20000000000 */
        /* <DEDUP_REMOVED lines=62> */
[----:B------:R-:W-:-:S06]  /*26f0*/  UMOV UR6, URZ ;  /* 0x0000003f00067c82 */ /* 0x000fcc0008000000 */
.L_x_26:
[----:B------:R-:W-:-:S04]  /*2700*/  UIADD3 UR14, UR5, 0x1, URZ ;  /* 0x00000001050e7890 */ /* 0x000fc8000fffe03f */
[----:B------:R-:W-:-:S04]  /*2710*/  UISETP.NE.AND UP0, UPT, UR14, 0x25, UPT ;  /* 0x000000250e00788c */ /* 0x000fc8000bf05270 */
[----:B------:R-:W-:Y:S02]  /*2720*/  USEL UR8, URZ, 0x1, UP0 ;  /* 0x000000013f087887 */ /* 0x000fe40008000000 */
[----:B------:R-:W-:Y:S02]  /*2730*/  USEL UR14, UR14, URZ, UP0 ;  /* 0x0000003f0e0e7287 */ /* 0x000fe40008000000 */
[----:B------:R-:W-:-:S06]  /*2740*/  ULOP3.LUT UR8, UR4, UR8, URZ, 0x3c, !UPT ;  /* 0x0000000804087292 */ /* 0x000fcc000f8e3c3f */
[----:B------:R-:W-:Y:S01]  /*2750*/  IMAD.U32 R151, RZ, RZ, UR8 ;  /* 0x00000008ff977e24 */ /* 0x000fe2000f8e00ff */
[----:B------:R-:W-:-:S06]  /*2760*/  UMOV UR8, 0x1 ;  /* 0x0000000100087882 */ /* 0x000fcc0000000000 */
.L_x_21:
[----:B------:R-:W-:-:S06]  /*2770*/  UISETP.GE.AND UP0, UPT, UR10, 0x1, UPT ;  /* 0x000000010a00788c */ /* 0x000fcc000bf06270 */
[----:B------:R-:W-:-:S13]  /*2780*/  PLOP3.LUT P1, PT, PT, PT, UP0, 0x80, 0x0 ;  /* 0x000000000000781c */ /* 0x000fda0003f2f008 */
[----:B------:R-:W-:Y:S05]  /*2790*/  @!P1 BRA `(.L_x_27) ;  /* 0x0000000400f09947 */ /* 0x000fea0003800000 */
[----:B------:R-:W-:Y:S01]  /*27a0*/  IMAD.U32 R18, RZ, RZ, UR10 ;  /* 0x0000000aff127e24 */ /* 0x000fe2000f8e00ff */
[----:B------:R-:W-:Y:S01]  /*27b0*/  ULDC UR24, c[0x0][0x50c] ;  /* 0x0001430000187ab9 */ /* 0x000fe20000000800 */
[----:B------:R-:W-:-:S07]  /*27c0*/  IMAD.U32 R19, RZ, RZ, UR5 ;  /* 0x00000005ff137e24 */ /* 0x000fce000f8e00ff */
.L_x_35:
[----:B------:R-:W-:-:S13]  /*27d0*/  ISETP.NE.AND P2, PT, R149, 0x3, PT ;  /* 0x000000039500780c */ /* 0x000fda0003f45270 */
[----:B0-----:R-:W-:Y:S05]  /*27e0*/  @!P2 BRA `(.L_x_28) ;  /* 0x000000000004a947 */ /* 0x001fea0003800000 */
[----:B------:R-:W-:Y:S01]  /*27f0*/  BPT.TRAP 0x1 ;  /* 0x000000040000795c */ /* 0x000fe20000300000 */
.L_x_28:
[----:B------:R-:W-:Y:S01]  /*2800*/  ULEA UR16, UR14, UR9, 0x3 ;  /* 0x000000090e107291 */ /* 0x000fe2000f8e183f */
[----:B------:R-:W-:-:S08]  /*2810*/  SHF.L.U32 R20, R151, 0x1f, RZ ;  /* 0x0000001f97147819 */ /* 0x000fd000000006ff */
[----:B------:R0:W1:Y:S01]  /*2820*/  SYNCS.PHASECHK.TRANS64.TRYWAIT P1, [UR16], R20 ;  /* 0x00000014ff0075a7 */ /* 0x0000620008020150 */
[----:B------:R-:W-:Y:S05]  /*2830*/  @!P2 BRA `(.L_x_29) ;  /* 0x000000000004a947 */ /* 0x000fea0003800000 */
[----:B------:R-:W-:Y:S01]  /*2840*/  BPT.TRAP 0x1 ;  /* 0x000000040000795c */ /* 0x000fe20000300000 */
.L_x_29:
[----:B-1----:R-:W-:Y:S05]  /*2850*/  @P1 BRA `(.L_x_30) ;  /* 0x0000000000081947 */ /* 0x002fea0003800000 */
[----:B------:R-:W1:Y:S02]  /*2860*/  SYNCS.PHASECHK.TRANS64.TRYWAIT P1, [UR16], R20 ;  /* 0x00000014ff0075a7 */ /* 0x000e640008020150 */
[----:B-1----:R-:W-:Y:S05]  /*2870*/  @!P1 BRA `(.L_x_31) ;  /* 0x0000007c00e49947 */ /* 0x002fea0003800000 */
.L_x_30:
[----:B------:R-:W-:Y:S01]  /*2880*/  UIADD3 UR16, UR9, 0x380, URZ ;  /* 0x0000038009107890 */ /* 0x000fe2000fffe03f */
[----:B------:R-:W-:Y:S01]  /*2890*/  WARPGROUP.ARRIVE ;  /* 0x00000000000079c5 */ /* 0x000fe20000000000 */
[----:B------:R-:W-:Y:S02]  /*28a0*/  UIADD3 UR17, UR9, 0x12b80, URZ ;  /* 0x00012b8009117890 */ /* 0x000fe4000fffe03f */
[----:B------:R-:W-:Y:S02]  /*28b0*/  USHF.R.U32.HI UR16, URZ, 0x4, UR16 ;  /* 0x000000043f107899 */ /* 0x000fe40008011610 */
[----:B------:R-:W-:Y:S02]  /*28c0*/  USHF.R.U32.HI UR17, URZ, 0x4, UR17 ;  /* 0x000000043f117899 */ /* 0x000fe40008011611 */
[----:B------:R-:W-:Y:S02]  /*28d0*/  UISETP.NE.AND UP0, UPT, UR7, URZ, UPT ;  /* 0x0000003f0700728c */ /* 0x000fe4000bf05270 */
[----:B------:R-:W-:-:S02]  /*28e0*/  ULOP3.LUT UR16, UR16, 0x3fff, URZ, 0xc0, !UPT ;  /* 0x00003fff10107892 */ /* 0x000fc4000f8ec03f */
[----:B------:R-:W-:Y:S02]  /*28f0*/  ULOP3.LUT UR17, UR17, 0x3fff, URZ, 0xc0, !UPT ;  /* 0x00003fff11117892 */ /* 0x000fe4000f8ec03f */
[----:B------:R-:W-:Y:S02]  /*2900*/  USEL UR8, UR8, URZ, !UP0 ;  /* 0x0000003f08087287 */ /* 0x000fe4000c000000 */
[----:B------:R-:W-:Y:S02]  /*2910*/  ULOP3.LUT UR16, UR16, 0x10000, URZ, 0xfc, !UPT ;  /* 0x0001000010107892 */ /* 0x000fe4000f8efc3f */
[----:B------:R-:W-:Y:S02]  /*2920*/  ULOP3.LUT UR17, UR17, 0x10000, URZ, 0xfc, !UPT ;  /* 0x0001000011117892 */ /* 0x000fe4000f8efc3f */
[----:B------:R-:W-:Y:S02]  /*2930*/  UISETP.NE.U32.AND UP0, UPT, UR8, URZ, UPT ;  /* 0x0000003f0800728c */ /* 0x000fe4000bf05070 */
[----:B------:R-:W-:-:S02]  /*2940*/  ULEA UR16, UR14, UR16, 0x7 ;  /* 0x000000100e107291 */ /* 0x000fc4000f8e383f */
[----:B------:R-:W-:Y:S01]  /*2950*/  ULEA UR18, UR14, UR17, 0x8 ;  /* 0x000000110e127291 */ /* 0x000fe2000f8e403f */
[----:B------:R-:W-:Y:S02]  /*2960*/  UMOV UR19, 0xc0000010 ;  /* 0xc000001000137882 */ /* 0x000fe40000000000 */
[----:B------:R-:W-:Y:S01]  /*2970*/  UMOV UR17, 0xc0000010 ;  /* 0xc000001000117882 */ /* 0x000fe20000000000 */
[----:B------:R-:W-:-:S05]  /*2980*/  UIADD3 UR6, UR6, 0x1, URZ ;  /* 0x0000000106067890 */ /* 0x000fca000fffe03f */
[----:B------:R-:W-:Y:S01]  /*2990*/  QGMMA.64x128x32.F32.E4M3.E4M3 R24, gdesc[UR16], R24, UP0, gsb0 ;  /* 0x01e00000101879f3 */ /* 0x000fe2000b800818 */
[----:B------:R-:W-:-:S04]  /*29a0*/  UISETP.NE.AND UP0, UPT, UR6, UR24, UPT ;  /* 0x000000180600728c */ /* 0x000fc8000bf05270 */
[----:B------:R-:W-:-:S06]  /*29b0*/  USEL UR7, URZ, 0x1, UP0 ;  /* 0x000000013f077887 */ /* 0x000fcc0008000000 */
[----:B------:R-:W-:Y:S01]  /*29c0*/  ISETP.NE.AND P1, PT, RZ, UR7, PT ;  /* 0x00000007ff007c0c */ /* 0x000fe2000bf25270 */
[----:B------:R-:W-:-:S12]  /*29d0*/  WARPGROUP.DEPBAR.LE gsb0, 0x1 ;  /* 0x00008000000079c5 */ /* 0x000fd80000010100 */
[----:B------:R-:W-:Y:S05]  /*29e0*/  @!P1 BRA `(.L_x_32) ;  /* 0x0000000400089947 */ /* 0x000fea0003800000 */
[----:B------:R-:W-:Y:S02]  /*29f0*/  WARPGROUP.DEPBAR.LE gsb0, 0x0 ;  /* 0x00008000000079c5 */ /* 0x000fe40000010000 */
[----:B------:R-:W-:-:S01]  /*2a00*/  FADD R147, R24, R147 ;  /* 0x0000009318937221 */ /* 0x000fc20000000000 */
[----:B------:R-:W-:Y:S01]  /*2a10*/  FADD R148, R25, R148 ;  /* 0x0000009419947221 */ /* 0x000fe20000000000 */
        /* <DEDUP_REMOVED lines=62> */
[----:B------:R-:W-:-:S06]  /*2e00*/  UMOV UR6, URZ ;  /* 0x0000003f00067c82 */ /* 0x000fcc0008000000 */
.L_x_32:
[----:B------:R-:W-:Y:S05]  /*2e10*/  @!P2 BRA `(.L_x_33) ;  /* 0x000000000004a947 */ /* 0x000fea0003800000 */
[----:B------:R-:W-:Y:S01]  /*2e20*/  BPT.TRAP 0x1 ;  /* 0x000000040000795c */ /* 0x000fe20000300000 */
.L_x_33:
[----:B01----:R-:W-:Y:S02]  /*2e30*/  @P0 LEA R20, R19, UR9, 0x3 ;  /* 0x0000000913140c11 */ /* 0x003fe4000f8e18ff */
[----:B------:R-:W-:-:S03]  /*2e40*/  ISETP.GT.U32.AND P1, PT, R7, 0x1, PT ;  /* 0x000000010700780c */ /* 0x000fc60003f24070 */
[----:B------:R-:W-:-:S05]  /*2e50*/  @P0 VIADD R21, R20, 0x128 ;  /* 0x0000012814150836 */ /* 0x000fca0000000000 */
[----:B------:R-:W-:-:S04]  /*2e60*/  @P0 PRMT R21, R10, 0x654, R21 ;  /* 0x000006540a150816 */ /* 0x000fc80000000015 */
[----:B------:R0:W-:Y:S01]  /*2e70*/  @P0 SYNCS.ARRIVE.TRANS64.RED.A1T0 RZ, [R21+URZ], RZ ;  /* 0x000000ff15ff09a7 */ /* 0x0001e2000810043f */
[----:B------:R-:W-:Y:S05]  /*2e80*/  @P1 BRA `(.L_x_34) ;  /* 0x0000000000041947 */ /* 0x000fea0003800000 */
[----:B------:R-:W-:Y:S01]  /*2e90*/  BPT.TRAP 0x1 ;  /* 0x000000040000795c */ /* 0x000fe20000300000 */
.L_x_34:
[----:B------:R-:W-:Y:S01]  /*2ea0*/  UIADD3 UR14, UR14, 0x1, URZ ;  /* 0x000000010e0e7890 */ /* 0x000fe2000fffe03f */
[C---:B------:R-:W-:Y:S01]  /*2eb0*/  ISETP.GT.AND P2, PT, R18.reuse, 0x1, PT ;  /* 0x000000011200780c */ /* 0x040fe20003f44270 */
[----:B------:R-:W-:Y:S02]  /*2ec0*/  VIADD R19, R19, 0x1 ;  /* 0x0000000113137836 */ /* 0x000fe40000000000 */
[----:B------:R-:W-:Y:S01]  /*2ed0*/  UISETP.NE.AND UP0, UPT, UR14, 0x25, UPT ;  /* 0x000000250e00788c */ /* 0x000fe2000bf05270 */
[----:B------:R-:W-:Y:S02]  /*2ee0*/  VIADD R18, R18, 0xffffffff ;  /* 0xffffffff12127836 */ /* 0x000fe40000000000 */
[C---:B------:R-:W-:Y:S01]  /*2ef0*/  ISETP.NE.AND P1, PT, R19.reuse, 0x25, PT ;  /* 0x000000251300780c */ /* 0x040fe20003f25270 */
[----:B------:R-:W-:Y:S02]  /*2f00*/  USEL UR8, URZ, 0x1, UP0 ;  /* 0x000000013f087887 */ /* 0x000fe40008000000 */
[----:B------:R-:W-:Y:S01]  /*2f10*/  USEL UR14, UR14, URZ, UP0 ;  /* 0x0000003f0e0e7287 */ /* 0x000fe20008000000 */
[----:B------:R-:W-:-:S03]  /*2f20*/  SEL R19, R19, RZ, P1 ;  /* 0x000000ff13137207 */ /* 0x000fc60000800000 */
[----:B------:R-:W-:Y:S01]  /*2f30*/  LOP3.LUT R151, R151, UR8, RZ, 0x3c, !PT ;  /* 0x0000000897977c12 */ /* 0x000fe2000f8e3cff */
[----:B------:R-:W-:Y:S01]  /*2f40*/  UMOV UR8, 0x1 ;  /* 0x0000000100087882 */ /* 0x000fe20000000000 */
[----:B------:R-:W-:Y:S06]  /*2f50*/  @P2 BRA `(.L_x_35) ;  /* 0xfffffff8001c2947 */ /* 0x000fec000383ffff */
.L_x_27:
[----:B------:R-:W-:Y:S01]  /*2f60*/  UISETP.NE.AND UP0, UPT, UR6, URZ, UPT ;  /* 0x0000003f0600728c */ /* 0x000fe2000bf05270 */
[----:B------:R-:W1:Y:S01]  /*2f70*/  LDC R18, c[0x0][0x28c] ;  /* 0x0000a300ff127b82 */ /* 0x000e620000000800 */
[----:B------:R-:W-:Y:S02]  /*2f80*/  IMAD.U32 R19, RZ, RZ, UR23 ;  /* 0x00000017ff137e24 */ /* 0x000fe4000f8e00ff */
[----:B------:R-:W-:-:S06]  /*2f90*/  USEL UR6, URZ, 0x1, !UP0 ;  /* 0x000000013f067887 */ /* 0x000fcc000c000000 */
[----:B------:R-:W-:-:S13]  /*2fa0*/  ISETP.NE.AND P1, PT, RZ, UR6, PT ;  /* 0x00000006ff007c0c */ /* 0x000fda000bf25270 */
[----:B------:R-:W-:Y:S05]  /*2fb0*/  @!P1 BRA `(.L_x_36) ;  /* 0x0000000400049947 */ /* 0x000fea0003800000 */
[----:B------:R-:W-:Y:S02]  /*2fc0*/  WARPGROUP.DEPBAR.LE gsb0, 0x0 ;  /* 0x00008000000079c5 */ /* 0x000fe40000010000 */
[----:B------:R-:W-:Y:S01]  /*2fd0*/  FADD R147, R24, R147 ;  /* 0x0000009318937221 */ /* 0x000fe20000000000 */
        /* <DEDUP_REMOVED lines=62> */
[----:B------:R-:W-:-:S07]  /*33c0*/  FADD R88, R88, R87 ;  /* 0x0000005758587221 */ /* 0x000fce0000000000 */
.L_x_36:
[----:B-1----:R-:W-:Y:S01]  /*33d0*/  ISETP.GE.AND P1, PT, R18, 0x1, PT ;  /* 0x000000011200780c */ /* 0x002fe20003f26270 */
[----:B------:R1:W-:Y:S01]  /*33e0*/  SYNCS.ARRIVE.TRANS64.A1T0 RZ, [R19+UR22], RZ ;  /* 0x000000ff13ff79a7 */ /* 0x0003e20008100016 */
[----:B------:R-:W-:-:S11]  /*33f0*/  WARPGROUP.DEPBAR.LE gsb0, 0x0 ;  /* 0x00008000000079c5 */ /* 0x000fd60000010000 */
[----:B------:R-:W-:Y:S05]  /*3400*/  @!P1 BRA `(.L_x_37) ;  /* 0x0000000000509947 */ /* 0x000fea0003800000 */
[----:B------:R-:W-:-:S13]  /*3410*/  ISETP.NE.AND P1, PT, R149, 0x3, PT ;  /* 0x000000039500780c */ /* 0x000fda0003f25270 */
[----:B------:R-:W-:Y:S05]  /*3420*/  @!P1 BRA `(.L_x_38) ;  /* 0x0000000000049947 */ /* 0x000fea0003800000 */
[----:B------:R-:W-:Y:S01]  /*3430*/  BPT.TRAP 0x1 ;  /* 0x000000040000795c */ /* 0x000fe20000300000 */
.L_x_38:
[----:B------:R-:W-:Y:S01]  /*3440*/  BSSY B0, `(.L_x_39) ;  /* 0x000000e000007945 */ /* 0x000fe20003800000 */
[----:B------:R-:W-:-:S03]  /*3450*/  ISETP.GT.U32.AND P1, PT, R7, 0x1, PT ;  /* 0x000000010700780c */ /* 0x000fc60003f24070 */
[----:B------:R-:W-:Y:S10]  /*3460*/  @!P0 BRA `(.L_x_40) ;  /* 0x00000000002c8947 */ /* 0x000ff40003800000 */
[----:B------:R-:W-:-:S04]  /*3470*/  UIADD3 UR8, UR10, UR5, URZ ;  /* 0x000000050a087290 */ /* 0x000fc8000fffe03f */
[----:B------:R-:W-:-:S04]  /*3480*/  UIMAD.WIDE.U32 UR6, UR8, -0x45306eb3, URZ ;  /* 0xbacf914d080678a5 */ /* 0x000fc8000f8e003f */
[----:B------:R-:W-:-:S04]  /*3490*/  UIADD3 UR6, UR8, -UR7, URZ ;  /* 0x8000000708067290 */ /* 0x000fc8000fffe03f */
[----:B------:R-:W-:-:S04]  /*34a0*/  ULEA.HI UR6, UR6, UR7, URZ, 0x1f ;  /* 0x0000000706067291 */ /* 0x000fc8000f8ff83f */
[----:B------:R-:W-:-:S04]  /*34b0*/  USHF.R.U32.HI UR6, URZ, 0x5, UR6 ;  /* 0x000000053f067899 */ /* 0x000fc80008011606 */
[----:B------:R-:W-:-:S04]  /*34c0*/  UIMAD UR6, UR6, -0x25, UR8 ;  /* 0xffffffdb060678a4 */ /* 0x000fc8000f8e0208 */
[----:B------:R-:W-:-:S04]  /*34d0*/  ULEA UR6, UR6, UR9, 0x3 ;  /* 0x0000000906067291 */ /* 0x000fc8000f8e183f */
[----:B------:R-:W-:-:S06]  /*34e0*/  UIADD3 UR6, UR6, 0x128, URZ ;  /* 0x0000012806067890 */ /* 0x000fcc000fffe03f */
[----:B-1----:R-:W-:-:S05]  /*34f0*/  IMAD.U32 R19, RZ, RZ, UR6 ;  /* 0x00000006ff137e24 */ /* 0x002fca000f8e00ff */
[----:B------:R-:W-:-:S04]  /*3500*/  PRMT R18, R10, 0x654, R19 ;  /* 0x000006540a127816 */ /* 0x000fc80000000013 */
[----:B------:R3:W-:Y:S03]  /*3510*/  SYNCS.ARRIVE.TRANS64.RED.A1T0 RZ, [R18+URZ], RZ ;  /* 0x000000ff12ff79a7 */ /* 0x0007e6000810043f */
.L_x_40:
[----:B------:R-:W-:Y:S05]  /*3520*/  BSYNC B0 ;  /* 0x0000000000007941 */ /* 0x000fea0003800000 */
.L_x_39:
[----:B------:R-:W-:Y:S05]  /*3530*/  @P1 BRA `(.L_x_37) ;  /* 0x0000000000041947 */ /* 0x000fea0003800000 */
[----:B------:R-:W-:Y:S01]  /*3540*/  BPT.TRAP 0x1 ;  /* 0x000000040000795c */ /* 0x000fe20000300000 */
.L_x_37:
[----:B---3--:R-:W-:Y:S01]  /*3550*/  SHF.L.U32 R18, R150, 0x1f, RZ ;  /* 0x0000001f96127819 */ /* 0x008fe200000006ff */
[----:B------:R-:W-:Y:S01]  /*3560*/  UIADD3 UR8, UR15, UR5, URZ ;  /* 0x000000050f087290 */ /* 0x000fe2000fffe03f */
[----:B------:R-:W3:Y:S01]  /*3570*/  LDC R30, c[0x0][0x288] ;  /* 0x0000a200ff1e7b82 */ /* 0x000ee20000000800 */
[----:B------:R-:W-:Y:S01]  /*3580*/  UISETP.GE.U32.AND UP1, UPT, UR15, 0x25, UPT ;  /* 0x000000250f00788c */ /* 0x000fe2000bf26070 */
[----:B------:R-:W-:Y:S01]  /*3590*/  IMAD.SHL.U32 R26, R13, 0x2, RZ ;  /* 0x000000020d1a7824 */ /* 0x000fe200078e00ff */
[----:B------:R-:W-:Y:S02]  /*35a0*/  UISETP.GT.U32.AND UP0, UPT, UR8, 0x24, UPT ;  /* 0x000000240800788c */ /* 0x000fe4000bf04070 */
[----:B------:R-:W-:Y:S02]  /*35b0*/  UIMAD.WIDE.U32 UR6, UR8, -0x45306eb3, URZ ;  /* 0xbacf914d080678a5 */ /* 0x000fe4000f8e003f */
[----:B------:R-:W-:Y:S01]  /*35c0*/  UISETP.LT.U32.AND UP0, UPT, UR15, 0x25, UP0 ;  /* 0x000000250f00788c */ /* 0x000fe20008701070 */
[----:B------:R-:W0:Y:S01]  /*35d0*/  SYNCS.PHASECHK.TRANS64.TRYWAIT P1, [UR11+0x8], R18 ;  /* 0x00000812ff0075a7 */ /* 0x000e22000802014b */
[----:B------:R-:W-:Y:S01]  /*35e0*/  UIADD3 UR5, UR8, -UR7, URZ ;  /* 0x8000000708057290 */ /* 0x000fe2000fffe03f */
[----:B------:R-:W-:Y:S01]  /*35f0*/  SHF.R.S32.HI R27, RZ, 0x1f, R26 ;  /* 0x0000001fff1b7819 */ /* 0x000fe2000001141a */
[----:B------:R-:W-:-:S02]  /*3600*/  USEL UR6, URZ, 0x1, !UP0 ;  /* 0x000000013f067887 */ /* 0x000fc4000c000000 */
[----:B------:R-:W-:Y:S02]  /*3610*/  ULEA.HI UR5, UR5, UR7, URZ, 0x1f ;  /* 0x0000000705057291 */ /* 0x000fe4000f8ff83f */
[----:B------:R-:W-:Y:S02]  /*3620*/  ULOP3.LUT UR4, UR4, UR6, URZ, 0x3c, !UPT ;  /* 0x0000000604047292 */ /* 0x000fe4000f8e3c3f */
[----:B------:R-:W-:-:S04]  /*3630*/  USHF.R.U32.HI UR5, URZ, 0x5, UR5 ;  /* 0x000000053f057899 */ /* 0x000fc80008011605 */
[----:B------:R-:W-:Y:S02]  /*3640*/  @UP1 ULOP3.LUT UR4, UR4, 0x1, UR5, 0x78, !UPT ;  /* 0x0000000104041892 */ /* 0x000fe4000f8e7805 */
[----:B------:R-:W-:Y:S01]  /*3650*/  UIMAD UR5, UR5, -0x25, UR8 ;  /* 0xffffffdb050578a4 */ /* 0x000fe2000f8e0208 */
[----:B0--3--:R-:W-:Y:S11]  /*3660*/  @!P1 BRA `(.L_x_41) ;  /* 0x0000007000809947 */ /* 0x009ff60003800000 */
.L_x_232:
[----:B------:R-:W-:Y:S01]  /*3670*/  IMAD.SHL.U32 R31, R5, 0x80, RZ ;  /* 0x00000080051f7824 */ /* 0x000fe200078e00ff */
[----:B------:R-:W-:Y:S01]  /*3680*/  ULDC UR8, c[0x0][0x284] ;  /* 0x0000a10000087ab9 */ /* 0x000fe20000000800 */
[----:B------:R-:W-:Y:S01]  /*3690*/  IMAD.SHL.U32 R5, R6, 0x40, RZ ;  /* 0x0000004006057824 */ /* 0x000fe200078e00ff */
[----:B------:R-:W-:Y:S01]  /*36a0*/  SHF.R.S32.HI R33, RZ, 0x1f, R4 ;  /* 0x0000001fff217819 */ /* 0x000fe20000011404 */
[----:B------:R-:W-:Y:S01]  /*36b0*/  ULDC.64 UR6, c[0x0][0x5d0] ;  /* 0x0001740000067ab9 */ /* 0x000fe20000000a00 */
[----:B------:R-:W-:Y:S01]  /*36c0*/  SHF.R.S32.HI R32, RZ, 0x1f, R31 ;  /* 0x0000001fff207819 */ /* 0x000fe2000001141f */
[----:B01----:R-:W-:Y:S01]  /*36d0*/  IMAD.WIDE.U32 R18, R4, UR6, R26 ;  /* 0x0000000604127c25 */ /* 0x003fe2000f8e001a */
[----:B------:R-:W-:-:S03]  /*36e0*/  ISETP.GE.AND P1, PT, R5, UR8, PT ;  /* 0x0000000805007c0c */ /* 0x000fc6000bf26270 */
[----:B------:R-:W-:Y:S01]  /*36f0*/  IMAD R21, R33, UR6, RZ ;  /* 0x0000000621157c24 */ /* 0x000fe2000f8e02ff */
[C---:B------:R-:W-:Y:S02]  /*3700*/  ISETP.GE.OR P1, PT, R31.reuse, R30, P1 ;  /* 0x0000001e1f00720c */ /* 0x040fe40000f26670 */
[----:B------:R-:W-:Y:S01]  /*3710*/  IADD3 R18, P2, R31, R18, RZ ;  /* 0x000000121f127210 */ /* 0x000fe20007f5e0ff */
[----:B------:R-:W-:-:S05]  /*3720*/  IMAD R21, R4, UR7, R21 ;  /* 0x0000000704157c24 */ /* 0x000fca000f8e0215 */
[----:B------:R-:W-:-:S05]  /*3730*/  IADD3.X R19, R32, R19, R21, P2, !PT ;  /* 0x0000001320137210 */ /* 0x000fca00017fe415 */
[----:B------:R-:W-:Y:S05]  /*3740*/  @P1 BRA `(.L_x_42) ;  /* 0x0000004400b81947 */ /* 0x000fea0003800000 */
[----:B------:R-:W0:Y:S01]  /*3750*/  LDC.64 R28, c[0x0][0x5c8] ;  /* 0x00017200ff1c7b82 */ /* 0x000e220000000a00 */
[----:B------:R-:W-:Y:S01]  /*3760*/  IMAD.WIDE R24, R6, 0x40, R14 ;  /* 0x0000004006187825 */ /* 0x000fe200078e020e */
[----:B------:R-:W-:Y:S01]  /*3770*/  ULDC.64 UR6, c[0x0][0x5c0] ;  /* 0x0001700000067ab9 */ /* 0x000fe20000000a00 */
[----:B------:R-:W-:Y:S02]  /*3780*/  BSSY B0, `(.L_x_42) ;  /* 0x000046a000007945 */ /* 0x000fe40003800000 */
[-C--:B0-----:R-:W-:Y:S02]  /*3790*/  IMAD R6, R25, R28.reuse, RZ ;  /* 0x0000001c19067224 */ /* 0x081fe400078e02ff */
[----:B------:R-:W-:-:S04]  /*37a0*/  IMAD.WIDE.U32 R18, R24, R28, R18 ;  /* 0x0000001c18127225 */ /* 0x000fc800078e0012 */
[----:B------:R-:W-:Y:S01]  /*37b0*/  IMAD R21, R24, R29, R6 ;  /* 0x0000001d18157224 */ /* 0x000fe200078e0206 */
[----:B------:R-:W-:Y:S02]  /*37c0*/  LEA R6, P1, R28, R18, 0x3 ;  /* 0x000000121c067211 */ /* 0x000fe400078218ff */
[----:B------:R-:W-:Y:S01]  /*37d0*/  IADD3 R20, P2, R18, UR6, RZ ;  /* 0x0000000612147c10 */ /* 0x000fe2000ff5e0ff */
[----:B------:R-:W-:Y:S01]  /*37e0*/  IMAD.IADD R21, R19, 0x1, R21 ;  /* 0x0000000113157824 */ /* 0x000fe200078e0215 */
[----:B------:R-:W-:Y:S01]  /*37f0*/  IADD3 R18, P4, R6, UR6, RZ ;  /* 0x0000000606127c10 */ /* 0x000fe2000ff9e0ff */
[----:B------:R-:W-:Y:S02]  /*3800*/  IMAD R6, R13, -0x2, R30 ;  /* 0xfffffffe0d067824 */ /* 0x000fe400078e021e */
[----:B------:R-:W-:Y:S01]  /*3810*/  IMAD.IADD R30, R16, 0x1, -R5 ;  /* 0x00000001101e7824 */ /* 0x000fe200078e0a05 */
[----:B------:R-:W-:Y:S01]  /*3820*/  LEA.HI.X R19, R28, R21, R29, 0x3, P1 ;  /* 0x000000151c137211 */ /* 0x000fe200008f1c1d */
[----:B------:R-:W-:Y:S01]  /*3830*/  IMAD.IADD R6, R6, 0x1, -R31 ;  /* 0x0000000106067824 */ /* 0x000fe200078e0a1f */
[----:B----45:R-:W-:-:S02]  /*3840*/  FSETP.NEU.AND P1, PT, R12, RZ, PT ;  /* 0x000000ff0c00720b */ /* 0x030fc40003f2d000 */
[----:B------:R-:W-:Y:S02]  /*3850*/  IADD3.X R21, R21, UR7, RZ, P2, !PT ;  /* 0x0000000715157c10 */ /* 0x000fe400097fe4ff */
[----:B------:R-:W-:-:S09]  /*3860*/  IADD3.X R19, R19, UR7, RZ, P4, !PT ;  /* 0x0000000713137c10 */ /* 0x000fd2000a7fe4ff */
[----:B------:R-:W-:Y:S05]  /*3870*/  @!P1 BRA `(.L_x_43) ;  /* 0x0000003400609947 */ /* 0x000fea0003800000 */
[----:B------:R-:W-:Y:S01]  /*3880*/  ULDC.64 UR6, c[0x0][0x5b8] ;  /* 0x00016e0000067ab9 */ /* 0x000fe20000000a00 */
[----:B------:R-:W-:Y:S01]  /*3890*/  ULDC.64 UR16, c[0x0][0x5a8] ;  /* 0x00016a0000107ab9 */ /* 0x000fe20000000a00 */
[----:B------:R-:W-:Y:S01]  /*38a0*/  IMAD.WIDE.U32 R26, R4, UR6, R26 ;  /* 0x00000006041a7c25 */ /* 0x000fe2000f8e001a */
[----:B------:R-:W-:Y:S01]  /*38b0*/  BSSY B1, `(.L_x_44) ;  /* 0x0000010000017945 */ /* 0x000fe20003800000 */
[----:B------:R-:W-:Y:S02]  /*38c0*/  PRMT R28, RZ, 0x7610, R28 ;  /* 0x00007610ff1c7816 */ /* 0x000fe4000000001c */
[----:B------:R-:W-:Y:S01]  /*38d0*/  IMAD R5, R33, UR6, RZ ;  /* 0x0000000621057c24 */ /* 0x000fe2000f8e02ff */
[----:B------:R-:W-:-:S03]  /*38e0*/  IADD3 R26, P1, R31, R26, RZ ;  /* 0x0000001a1f1a7210 */ /* 0x000fc60007f3e0ff */
[----:B------:R-:W-:Y:S01]  /*38f0*/  IMAD R5, R4, UR7, R5 ;  /* 0x0000000704057c24 */ /* 0x000fe2000f8e0205 */
[----:B------:R-:W-:Y:S02]  /*3900*/  ULDC.64 UR6, c[0x0][0x5b0] ;  /* 0x00016c0000067ab9 */ /* 0x000fe40000000a00 */
[----:B------:R-:W-:Y:S02]  /*3910*/  IMAD R29, R25, UR6, RZ ;  /* 0x00000006191d7c24 */ /* 0x000fe4000f8e02ff */
[----:B------:R-:W-:Y:S02]  /*3920*/  IADD3.X R27, R32, R27, R5, P1, !PT ;  /* 0x0000001b201b7210 */ /* 0x000fe40000ffe405 */
[----:B------:R-:W-:Y:S01]  /*3930*/  ISETP.GE.AND P1, PT, R30, 0x1, PT ;  /* 0x000000011e00780c */ /* 0x000fe20003f26270 */
[C---:B------:R-:W-:Y:S02]  /*3940*/  IMAD R29, R24.reuse, UR7, R29 ;  /* 0x00000007181d7c24 */ /* 0x040fe4000f8e021d */
[----:B------:R-:W-:Y:S01]  /*3950*/  IMAD.WIDE.U32 R4, R24, UR6, R26 ;  /* 0x0000000618047c25 */ /* 0x000fe2000f8e001a */
[----:B------:R-:W-:-:S02]  /*3960*/  ISETP.LT.OR P5, PT, R6, 0x1, !P1 ;  /* 0x000000010600780c */ /* 0x000fc40004fa1670 */
[----:B------:R-:W-:-:S04]  /*3970*/  IADD3 R4, P2, R4, UR16, RZ ;  /* 0x0000001004047c10 */ /* 0x000fc8000ff5e0ff */
[----:B------:R-:W-:-:S07]  /*3980*/  IADD3.X R5, R5, UR17, R29, P2, !PT ;  /* 0x0000001105057c10 */ /* 0x000fce00097fe41d */
[----:B------:R-:W-:Y:S05]  /*3990*/  @P5 BRA `(.L_x_45) ;  /* 0x0000000000045947 */ /* 0x000fea0003800000 */
[----:B------:R0:W5:Y:S02]  /*39a0*/  LDG.E.U8 R28, desc[UR20][R4.64] ;  /* 0x00000014041c7981 */ /* 0x000164000c1e1100 */
.L_x_45:
[----:B------:R-:W-:Y:S05]  /*39b0*/  BSYNC B1 ;  /* 0x0000000000017941 */ /* 0x000fea0003800000 */
.L_x_44:
[----:B-----5:R-:W-:Y:S01]  /*39c0*/  LOP3.LUT R28, R28, 0xff, RZ, 0xc0, !PT ;  /* 0x000000ff1c1c7812 */ /* 0x020fe200078ec0ff */
[----:B------:R-:W-:Y:S01]  /*39d0*/  BSSY B1, `(.L_x_46) ;  /* 0x000000b000017945 */ /* 0x000fe20003800000 */
[----:B------:R-:W-:Y:S02]  /*39e0*/  ISETP.LT.OR P4, PT, R6, 0x2, !P1 ;  /* 0x000000020600780c */ /* 0x000fe40004f81670 */
[----:B------:R-:W-:-:S05]  /*39f0*/  F2FP.F16.E4M3.UNPACK_B R28, R28 ;  /* 0x0000001cff1c723e */ /* 0x000fca00020006ff */
[----:B------:R-:W-:-:S05]  /*3a00*/  HADD2.F32 R29, -RZ, R28.H0_H0 ;  /* 0x2000001cff1d7230 */ /* 0x000fca0000004100 */
[----:B------:R-:W-:-:S04]  /*3a10*/  FMUL R28, R29, R12 ;  /* 0x0000000c1d1c7220 */ /* 0x000fc80000400000 */
[----:B--2---:R-:W-:-:S05]  /*3a20*/  FFMA R28, R147, R11, R28 ;  /* 0x0000000b931c7223 */ /* 0x004fca000000001c */
[----:B------:R-:W-:Y:S02]  /*3a30*/  F2FP.SATFINITE.E4M3.F32.PACK_AB_MERGE_C R29, RZ, R28, RZ ;  /* 0x0000001cff1d723e */ /* 0x000fe400048070ff */
[----:B------:R-:W-:-:S03]  /*3a40*/  PRMT R28, RZ, 0x7610, R28 ;  /* 0x00007610ff1c7816 */ /* 0x000fc6000000001c */
[----:B------:R1:W-:Y:S01]  /*3a50*/  @!P5 STG.E.U8 desc[UR20][R20.64], R29 ;  /* 0x0000001d1400d986 */ /* 0x0003e2000c101114 */
[----:B------:R-:W-:Y:S05]  /*3a60*/  @P4 BRA `(.L_x_47) ;  /* 0x0000000000044947 */ /* 0x000fea0003800000 */
[----:B------:R2:W5:Y:S02]  /*3a70*/  LDG.E.U8 R28, desc[UR20][R4.64+0x1] ;  /* 0x00000114041c7981 */ /* 0x000564000c1e1100 */
.L_x_47:
[----:B------:R-:W-:Y:S05]  /*3a80*/  BSYNC B1 ;  /* 0x0000000000017941 */ /* 0x000fea0003800000 */
.L_x_46:
[----:B-----5:R-:W-:Y:S01]  /*3a90*/  LOP3.LUT R28, R28, 0xff, RZ, 0xc0, !PT ;  /* 0x000000ff1c1c7812 */ /* 0x020fe200078ec0ff */
[----:B------:R-:W-:Y:S01]  /*3aa0*/  BSSY B1, `(.L_x_48) ;  /* 0x0000013000017945 */ /* 0x000fe20003800000 */
[----:B------:R-:W-:Y:S02]  /*3ab0*/  IADD3 R31, P2, R24, 0x8, RZ ;  /* 0x00000008181f7810 */ /* 0x000fe40007f5e0ff */
[----:B------:R-:W-:-:S03]  /*3ac0*/  F2FP.F16.E4M3.UNPACK_B R28, R28 ;  /* 0x0000001cff1c723e */ /* 0x000fc600020006ff */
[----:B------:R-:W-:Y:S01]  /*3ad0*/  IMAD.X R24, RZ, RZ, R25, P2 ;  /* 0x000000ffff187224 */ /* 0x000fe200010e0619 */
[----:B------:R-:W-:Y:S01]  /*3ae0*/  ISETP.GE.AND P2, PT, R30, 0x9, PT ;  /* 0x000000091e00780c */ /* 0x000fe20003f46270 */
[----:B-1----:R-:W-:Y:S02]  /*3af0*/  HADD2.F32 R29, -RZ, R28.H0_H0 ;  /* 0x2000001cff1d7230 */ /* 0x002fe40000004100 */
[----:B------:R-:W-:Y:S01]  /*3b00*/  IMAD R24, R24, UR6, RZ ;  /* 0x0000000618187c24 */ /* 0x000fe2000f8e02ff */
[----:B------:R-:W-:Y:S01]  /*3b10*/  ISETP.LT.OR P5, PT, R6, 0x1, !P2 ;  /* 0x000000010600780c */ /* 0x000fe200057a1670 */
[----:B------:R-:W-:-:S04]  /*3b20*/  IMAD.WIDE.U32 R26, R31, UR6, R26 ;  /* 0x000000061f1a7c25 */ /* 0x000fc8000f8e001a */
[----:B------:R-:W-:Y:S01]  /*3b30*/  FMUL R29, R29, R12 ;  /* 0x0000000c1d1d7220 */ /* 0x000fe20000400000 */
[----:B------:R-:W-:-:S03]  /*3b40*/  IMAD R31, R31, UR7, R24 ;  /* 0x000000071f1f7c24 */ /* 0x000fc6000f8e0218 */
[----:B------:R-:W-:Y:S01]  /*3b50*/  FFMA R29, R148, R11, R29 ;  /* 0x0000000b941d7223 */ /* 0x000fe2000000001d */
[----:B------:R-:W-:Y:S02]  /*3b60*/  IADD3 R24, P6, R26, UR16, RZ ;  /* 0x000000101a187c10 */ /* 0x000fe4000ffde0ff */
[----:B------:R-:W-:Y:S02]  /*3b70*/  PRMT R26, RZ, 0x7610, R26 ;  /* 0x00007610ff1a7816 */ /* 0x000fe4000000001a */
[----:B------:R-:W-:Y:S02]  /*3b80*/  F2FP.SATFINITE.E4M3.F32.PACK_AB_MERGE_C R29, RZ, R29, RZ ;  /* 0x0000001dff1d723e */ /* 0x000fe400048070ff */
[----:B------:R-:W-:-:S03]  /*3b90*/  IADD3.X R25, R27, UR17, R31, P6, !PT ;  /* 0x000000111b197c10 */ /* 0x000fc6000b7fe41f */
[----:B------:R1:W-:Y:S01]  /*3ba0*/  @!P4 STG.E.U8 desc[UR20][R20.64+0x1], R29 ;  /* 0x0000011d1400c986 */ /* 0x0003e2000c101114 */
[----:B------:R-:W-:Y:S05]  /*3bb0*/  @P5 BRA `(.L_x_49) ;  /* 0x0000000000045947 */ /* 0x000fea0003800000 */
[----:B------:R3:W5:Y:S02]  /*3bc0*/  LDG.E.U8 R26, desc[UR20][R24.64] ;  /* 0x00000014181a7981 */ /* 0x000764000c1e1100 */
.L_x_49:
[----:B------:R-:W-:Y:S05]  /*3bd0*/  BSYNC B1 ;  /* 0x0000000000017941 */ /* 0x000fea0003800000 */
.L_x_48:
[----:B-----5:R-:W-:Y:S01]  /*3be0*/  LOP3.LUT R26, R26, 0xff, RZ, 0xc0, !PT ;  /* 0x000000ff1a1a7812 */ /* 0x020fe200078ec0ff */
[----:B------:R-:W-:Y:S01]  /*3bf0*/  BSSY B1, `(.L_x_50) ;  /* 0x000000b000017945 */ /* 0x000fe20003800000 */
[----:B------:R-:W-:Y:S02]  /*3c00*/  ISETP.LT.OR P4, PT, R6, 0x2, !P2 ;  /* 0x000000020600780c */ /* 0x000fe40005781670 */
[----:B------:R-:W-:-:S05]  /*3c10*/  F2FP.F16.E4M3.UNPACK_B R26, R26 ;  /* 0x0000001aff1a723e */ /* 0x000fca00020006ff */
[----:B------:R-:W-:-:S05]  /*3c20*/  HADD2.F32 R27, -RZ, R26.H0_H0 ;  /* 0x2000001aff1b7230 */ /* 0x000fca0000004100 */
[----:B------:R-:W-:-:S04]  /*3c30*/  FMUL R26, R27, R12 ;  /* 0x0000000c1b1a7220 */ /* 0x000fc80000400000 */
[----:B------:R-:W-:-:S05]  /*3c40*/  FFMA R26, R145, R11, R26 ;  /* 0x0000000b911a7223 */ /* 0x000fca000000001a */
[----:B------:R-:W-:Y:S02]  /*3c50*/  F2FP.SATFINITE.E4M3.F32.PACK_AB_MERGE_C R27, RZ, R26, RZ ;  /* 0x0000001aff1b723e */ /* 0x000fe400048070ff */
[----:B------:R-:W-:-:S03]  /*3c60*/  PRMT R26, RZ, 0x7610, R26 ;  /* 0x00007610ff1a7816 */ /* 0x000fc6000000001a */
[----:B------:R4:W-:Y:S01]  /*3c70*/  @!P5 STG.E.U8 desc[UR20][R18.64], R27 ;  /* 0x0000001b1200d986 */ /* 0x0009e2000c101114 */
[----:B------:R-:W-:Y:S05]  /*3c80*/  @P4 BRA `(.L_x_51) ;  /* 0x0000000000044947 */ /* 0x000fea0003800000 */
[----:B------:R0:W5:Y:S02]  /*3c90*/  LDG.E.U8 R26, desc[UR20][R24.64+0x1] ;  /* 0x00000114181a7981 */ /* 0x000164000c1e1100 */
.L_x_51:
[----:B------:R-:W-:Y:S05]  /*3ca0*/  BSYNC B1 ;  /* 0x0000000000017941 */ /* 0x000fea0003800000 */
.L_x_50:
[----:B-----5:R-:W-:Y:S01]  /*3cb0*/  LOP3.LUT R26, R26, 0xff, RZ, 0xc0, !PT ;  /* 0x000000ff1a1a7812 */ /* 0x020fe200078ec0ff */
[----:B------:R-:W-:Y:S01]  /*3cc0*/  BSSY B1, `(.L_x_52) ;  /* 0x000000b000017945 */ /* 0x000fe20003800000 */
[----:B------:R-:W-:Y:S02]  /*3cd0*/  ISETP.LT.OR P5, PT, R6, 0x9, !P1 ;  /* 0x000000090600780c */ /* 0x000fe40004fa1670 */
[----:B------:R-:W-:-:S05]  /*3ce0*/  F2FP.F16.E4M3.UNPACK_B R26, R26 ;  /* 0x0000001aff1a723e */ /* 0x000fca00020006ff */
[----:B----4-:R-:W-:Y:S01]  /*3cf0*/  HADD2.F32 R27, -RZ, R26.H0_H0 ;  /* 0x2000001aff1b7230 */ /* 0x010fe20000004100 */
[----:B------:R-:W-:-:S04]  /*3d00*/  PRMT R26, RZ, 0x7610, R26 ;  /* 0x00007610ff1a7816 */ /* 0x000fc8000000001a */
[----:B------:R-:W-:-:S04]  /*3d10*/  FMUL R27, R27, R12 ;  /* 0x0000000c1b1b7220 */ /* 0x000fc80000400000 */
[----:B------:R-:W-:-:S05]  /*3d20*/  FFMA R27, R146, R11, R27 ;  /* 0x0000000b921b7223 */ /* 0x000fca000000001b */
[----:B------:R-:W-:-:S05]  /*3d30*/  F2FP.SATFINITE.E4M3.F32.PACK_AB_MERGE_C R27, RZ, R27, RZ ;  /* 0x0000001bff1b723e */ /* 0x000fca00048070ff */
[----:B------:R4:W-:Y:S01]  /*3d40*/  @!P4 STG.E.U8 desc[UR20][R18.64+0x1], R27 ;  /* 0x0000011b1200c986 */ /* 0x0009e2000c101114 */
[----:B------:R-:W-:Y:S05]  /*3d50*/  @P5 BRA `(.L_x_53) ;  /* 0x0000000000045947 */ /* 0x000fea0003800000 */
[----:B------:R0:W5:Y:S02]  /*3d60*/  LDG.E.U8 R26, desc[UR20][R4.64+0x8] ;  /* 0x00000814041a7981 */ /* 0x000164000c1e1100 */
.L_x_53:
[----:B------:R-:W-:Y:S05]  /*3d70*/  BSYNC B1 ;  /* 0x0000000000017941 */ /* 0x000fea0003800000 */
.L_x_52:
[----:B-----5:R-:W-:Y:S01]  /*3d80*/  LOP3.LUT R26, R26, 0xff, RZ, 0xc0, !PT ;  /* 0x000000ff1a1a7812 */ /* 0x020fe200078ec0ff */
[----:B------:R-:W-:Y:S01]  /*3d90*/  BSSY B1, `(.L_x_54) ;  /* 0x000000b000017945 */ /* 0x000fe20003800000 */
[----:B------:R-:W-:Y:S02]  /*3da0*/  ISETP.LT.OR P4, PT, R6, 0xa, !P1 ;  /* 0x0000000a0600780c */ /* 0x000fe40004f81670 */
[----:B------:R-:W-:-:S05]  /*3db0*/  F2FP.F16.E4M3.UNPACK_B R26, R26 ;  /* 0x0000001aff1a723e */ /* 0x000fca00020006ff */
[----:B----4-:R-:W-:-:S05]  /*3dc0*/  HADD2.F32 R27, -RZ, R26.H0_H0 ;  /* 0x2000001aff1b7230 */ /* 0x010fca0000004100 */
[----:B------:R-:W-:-:S04]  /*3dd0*/  FMUL R26, R27, R12 ;  /* 0x0000000c1b1a7220 */ /* 0x000fc80000400000 */
[----:B------:R-:W-:-:S05]  /*3de0*/  FFMA R26, R143, R11, R26 ;  /* 0x0000000b8f1a7223 */ /* 0x000fca000000001a */
[----:B------:R-:W-:Y:S02]  /*3df0*/  F2FP.SATFINITE.E4M3.F32.PACK_AB_MERGE_C R27, RZ, R26, RZ ;  /* 0x0000001aff1b723e */ /* 0x000fe400048070ff */
[----:B------:R-:W-:-:S03]  /*3e00*/  PRMT R26, RZ, 0x7610, R26 ;  /* 0x00007610ff1a7816 */ /* 0x000fc6000000001a */
[----:B------:R4:W-:Y:S01]  /*3e10*/  @!P5 STG.E.U8 desc[UR20][R20.64+0x8], R27 ;  /* 0x0000081b1400d986 */ /* 0x0009e2000c101114 */
[----:B------:R-:W-:Y:S05]  /*3e20*/  @P4 BRA `(.L_x_55) ;  /* 0x0000000000044947 */ /* 0x000fea0003800000 */
[----:B------:R0:W5:Y:S02]  /*3e30*/  LDG.E.U8 R26, desc[UR20][R4.64+0x9] ;  /* 0x00000914041a7981 */ /* 0x000164000c1e1100 */
.L_x_55:
[----:B------:R-:W-:Y:S05]  /*3e40*/  BSYNC B1 ;  /* 0x0000000000017941 */ /* 0x000fea0003800000 */
.L_x_54:
        /* <DEDUP_REMOVED lines=12> */
.L_x_57:
[----:B------:R-:W-:Y:S05]  /*3f10*/  BSYNC B1 ;  /* 0x0000000000017941 */ /* 0x000fea0003800000 */
.L_x_56:
        /* <DEDUP_REMOVED lines=12> */
.L_x_59:
[----:B------:R-:W-:Y:S05]  /*3fe0*/  BSYNC B1 ;  /* 0x0000000000017941 */ /* 0x000fea0003800000 */
.L_x_58:
        /* <DEDUP_REMOVED lines=12> */
.L_x_61:
[----:B------:R-:W-:Y:S05]  /*40b0*/  BSYNC B1 ;  /* 0x0000000000017941 */ /* 0x000fea0003800000 */
.L_x_60:
        /* <DEDUP_REMOVED lines=12> */
.L_x_63:
[----:B------:R-:W-:Y:S05]  /*4180*/  BSYNC B1 ;  /* 0x0000000000017941 */ /* 0x000fea0003800000 */
.L_x_62:
        /* <DEDUP_REMOVED lines=12> */
.L_x_65:
[----:B------:R-:W-:Y:S05]  /*4250*/  BSYNC B1 ;  /* 0x0000000000017941 */ /* 0x000fea0003800000 */
.L_x_64:
        /* <DEDUP_REMOVED lines=12> */
.L_x_67:
[----:B------:R-:W-:Y:S05]  /*4320*/  BSYNC B1 ;  /* 0x0000000000017941 */ /* 0x000fea0003800000 */
.L_x_66:
        /* <DEDUP_REMOVED lines=12> */
.L_x_69:
[----:B------:R-:W-:Y:S05]  /*43f0*/  BSYNC B1 ;  /* 0x0000000000017941 */ /* 0x000fea0003800000 */
.L_x_68:
        /* <DEDUP_REMOVED lines=12> */
.L_x_71:
[----:B------:R-:W-:Y:S05]  /*44c0*/  BSYNC B1 ;  /* 0x0000000000017941 */ /* 0x000fea0003800000 */
.L_x_70:
        /* <DEDUP_REMOVED lines=12> */
.L_x_73:
[----:B------:R-:W-:Y:S05]  /*4590*/  BSYNC B1 ;  /* 0x0000000000017941 */ /* 0x000fea0003800000 */
.L_x_72:
        /* <DEDUP_REMOVED lines=12> */
.L_x_75:
[----:B------:R-:W-:Y:S05]  /*4660*/  BSYNC B1 ;  /* 0x0000000000017941 */ /* 0x000fea0003800000 */
.L_x_74:
        /* <DEDUP_REMOVED lines=12> */
.L_x_77:
[----:B------:R-:W-:Y:S05]  /*4730*/  BSYNC B1 ;  /* 0x0000000000017941 */ /* 0x000fea0003800000 */
.L_x_76:
        /* <DEDUP_REMOVED lines=12> */
.L_x_79:
[----:B------:R-:W-:Y:S05]  /*4800*/  BSYNC B1 ;  /* 0x0000000000017941 */ /* 0x000fea0003800000 */
.L_x_78:
        /* <DEDUP_REMOVED lines=12> */
.L_x_81:
[----:B------:R-:W-:Y:S05]  /*48d0*/  BSYNC B1 ;  /* 0x0000000000017941 */ /* 0x000fea0003800000 */
.L_x_80:
        /* <DEDUP_REMOVED lines=12> */
.L_x_83:
[----:B------:R-:W-:Y:S05]  /*49a0*/  BSYNC B1 ;  /* 0x0000000000017941 */ /* 0x000fea0003800000 */
.L_x_82:
        /* <DEDUP_REMOVED lines=12> */
.L_x_85:
[----:B------:R-:W-:Y:S05]  /*4a70*/  BSYNC B1 ;  /* 0x0000000000017941 */ /* 0x000fea0003800000 */
.L_x_84:
        /* <DEDUP_REMOVED lines=12> */
.L_x_87:
[----:B------:R-:W-:Y:S05]  /*4b40*/  BSYNC B1 ;  /* 0x0000000000017941 */ /* 0x000fea0003800000 */
.L_x_86:
        /* <DEDUP_REMOVED lines=12> */
.L_x_89:
[----:B------:R-:W-:Y:S05]  /*4c10*/  BSYNC B1 ;  /* 0x0000000000017941 */ /* 0x000fea0003800000 */
.L_x_88:
        /* <DEDUP_REMOVED lines=12> */
.L_x_91:
[----:B------:R-:W-:Y:S05]  /*4ce0*/  BSYNC B1 ;  /* 0x0000000000017941 */ /* 0x000fea0003800000 */
.L_x_90:
        /* <DEDUP_REMOVED lines=12> */
.L_x_93:
[----:B------:R-:W-:Y:S05]  /*4db0*/  BSYNC B1 ;  /* 0x0000000000017941 */ /* 0x000fea0003800000 */
.L_x_92:
        /* <DEDUP_REMOVED lines=12> */
.L_x_95:
[----:B------:R-:W-:Y:S05]  /*4e80*/  BSYNC B1 ;  /* 0x0000000000017941 */ /* 0x000fea0003800000 */
.L_x_94:
        /* <DEDUP_REMOVED lines=12> */
.L_x_97:
[----:B------:R-:W-:Y:S05]  /*4f50*/  BSYNC B1 ;  /* 0x0000000000017941 */ /* 0x000fea0003800000 */
.L_x_96:
        /* <DEDUP_REMOVED lines=12> */
.L_x_99:
[----:B------:R-:W-:Y:S05]  /*5020*/  BSYNC B1 ;  /* 0x0000000000017941 */ /* 0x000fea0003800000 */
.L_x_98:
        /* <DEDUP_REMOVED lines=12> */
.L_x_101:
[----:B------:R-:W-:Y:S05]  /*50f0*/  BSYNC B1 ;  /* 0x0000000000017941 */ /* 0x000fea0003800000 */
.L_x_100:
        /* <DEDUP_REMOVED lines=12> */
.L_x_103:
[----:B------:R-:W-:Y:S05]  /*51c0*/  BSYNC B1 ;  /* 0x0000000000017941 */ /* 0x000fea0003800000 */
.L_x_102:
        /* <DEDUP_REMOVED lines=12> */
.L_x_105:
[----:B------:R-:W-:Y:S05]  /*5290*/  BSYNC B1 ;  /* 0x0000000000017941 */ /* 0x000fea0003800000 */
.L_x_104:
        /* <DEDUP_REMOVED lines=12> */
.L_x_107:
[----:B------:R-:W-:Y:S05]  /*5360*/  BSYNC B1 ;  /* 0x0000000000017941 */ /* 0x000fea0003800000 */
.L_x_106:
        /* <DEDUP_REMOVED lines=12> */
.L_x_109:
[----:B------:R-:W-:Y:S05]  /*5430*/  BSYNC B1 ;  /* 0x0000000000017941 */ /* 0x000fea0003800000 */
.L_x_108:
        /* <DEDUP_REMOVED lines=12> */
.L_x_111:
[----:B------:R-:W-:Y:S05]  /*5500*/  BSYNC B1 ;  /* 0x0000000000017941 */ /* 0x000fea0003800000 */
.L_x_110:
        /* <DEDUP_REMOVED lines=12> */
.L_x_113:
[----:B------:R-:W-:Y:S05]  /*55d0*/  BSYNC B1 ;  /* 0x0000000000017941 */ /* 0x000fea0003800000 */
.L_x_112:
        /* <DEDUP_REMOVED lines=12> */
.L_x_115:
[----:B------:R-:W-:Y:S05]  /*56a0*/  BSYNC B1 ;  /* 0x0000000000017941 */ /* 0x000fea0003800000 */
.L_x_114:
        /* <DEDUP_REMOVED lines=12> */
.L_x_117:
[----:B------:R-:W-:Y:S05]  /*5770*/  BSYNC B1 ;  /* 0x0000000000017941 */ /* 0x000fea0003800000 */
.L_x_116:
        /* <DEDUP_REMOVED lines=12> */
.L_x_119:
[----:B------:R-:W-:Y:S05]  /*5840*/  BSYNC B1 ;  /* 0x0000000000017941 */ /* 0x000fea0003800000 */
.L_x_118:
        /* <DEDUP_REMOVED lines=12> */
.L_x_121:
[----:B------:R-:W-:Y:S05]  /*5910*/  BSYNC B1 ;  /* 0x0000000000017941 */ /* 0x000fea0003800000 */
.L_x_120:
        /* <DEDUP_REMOVED lines=12> */
.L_x_123:
[----:B------:R-:W-:Y:S05]  /*59e0*/  BSYNC B1 ;  /* 0x0000000000017941 */ /* 0x000fea0003800000 */
.L_x_122:
        /* <DEDUP_REMOVED lines=12> */
.L_x_125:
[----:B------:R-:W-:Y:S05]  /*5ab0*/  BSYNC B1 ;  /* 0x0000000000017941 */ /* 0x000fea0003800000 */
.L_x_124:
        /* <DEDUP_REMOVED lines=12> */
.L_x_127:
[----:B------:R-:W-:Y:S05]  /*5b80*/  BSYNC B1 ;  /* 0x0000000000017941 */ /* 0x000fea0003800000 */
.L_x_126:
        /* <DEDUP_REMOVED lines=12> */
.L_x_129:
[----:B------:R-:W-:Y:S05]  /*5c50*/  BSYNC B1 ;  /* 0x0000000000017941 */ /* 0x000fea0003800000 */
.L_x_128:
        /* <DEDUP_REMOVED lines=12> */
.L_x_131:
[----:B------:R-:W-:Y:S05]  /*5d20*/  BSYNC B1 ;  /* 0x0000000000017941 */ /* 0x000fea0003800000 */
.L_x_130:
        /* <DEDUP_REMOVED lines=12> */
.L_x_133:
[----:B------:R-:W-:Y:S05]  /*5df0*/  BSYNC B1 ;  /* 0x0000000000017941 */ /* 0x000fea0003800000 */
.L_x_132:
        /* <DEDUP_REMOVED lines=12> */
.L_x_135:
[----:B------:R-:W-:Y:S05]  /*5ec0*/  BSYNC B1 ;  /* 0x0000000000017941 */ /* 0x000fea0003800000 */
.L_x_134:
        /* <DEDUP_REMOVED lines=12> */
.L_x_137:
[----:B------:R-:W-:Y:S05]  /*5f90*/  BSYNC B1 ;  /* 0x0000000000017941 */ /* 0x000fea0003800000 */
.L_x_136:
        /* <DEDUP_REMOVED lines=12> */
.L_x_139:
[----:B------:R-:W-:Y:S05]  /*6060*/  BSYNC B1 ;  /* 0x0000000000017941 */ /* 0x000fea0003800000 */
.L_x_138:
        /* <DEDUP_REMOVED lines=12> */
.L_x_141:
[----:B------:R-:W-:Y:S05]  /*6130*/  BSYNC B1 ;  /* 0x0000000000017941 */ /* 0x000fea0003800000 */
.L_x_140:
        /* <DEDUP_REMOVED lines=12> */
.L_x_143:
[----:B------:R-:W-:Y:S05]  /*6200*/  BSYNC B1 ;  /* 0x0000000000017941 */ /* 0x000fea0003800000 */
.L_x_142:
        /* <DEDUP_REMOVED lines=12> */
.L_x_145:
[----:B------:R-:W-:Y:S05]  /*62d0*/  BSYNC B1 ;  /* 0x0000000000017941 */ /* 0x000fea0003800000 */
.L_x_144:
        /* <DEDUP_REMOVED lines=12> */
.L_x_147:
[----:B------:R-:W-:Y:S05]  /*63a0*/  BSYNC B1 ;  /* 0x0000000000017941 */ /* 0x000fea0003800000 */
.L_x_146:
        /* <DEDUP_REMOVED lines=12> */
.L_x_149:
[----:B------:R-:W-:Y:S05]  /*6470*/  BSYNC B1 ;  /* 0x0000000000017941 */ /* 0x000fea0003800000 */
.L_x_148:
        /* <DEDUP_REMOVED lines=12> */
.L_x_151:
[----:B------:R-:W-:Y:S05]  /*6540*/  BSYNC B1 ;  /* 0x0000000000017941 */ /* 0x000fea0003800000 */
.L_x_150:
        /* <DEDUP_REMOVED lines=12> */
.L_x_153:
[----:B------:R-:W-:Y:S05]  /*6610*/  BSYNC B1 ;  /* 0x0000000000017941 */ /* 0x000fea0003800000 */
.L_x_152:
        /* <DEDUP_REMOVED lines=12> */
.L_x_155:
[----:B------:R-:W-:Y:S05]  /*66e0*/  BSYNC B1 ;  /* 0x0000000000017941 */ /* 0x000fea0003800000 */
.L_x_154:
        /* <DEDUP_REMOVED lines=12> */
.L_x_157:
[----:B------:R-:W-:Y:S05]  /*67b0*/  BSYNC B1 ;  /* 0x0000000000017941 */ /* 0x000fea0003800000 */
.L_x_156:
        /* <DEDUP_REMOVED lines=12> */
.L_x_159:
[----:B------:R-:W-:Y:S05]  /*6880*/  BSYNC B1 ;  /* 0x0000000000017941 */ /* 0x000fea0003800000 */
.L_x_158:
        /* <DEDUP_REMOVED lines=12> */
.L_x_161:
[----:B------:R-:W-:Y:S05]  /*6950*/  BSYNC B1 ;  /* 0x0000000000017941 */ /* 0x000fea0003800000 */
.L_x_160:
        /* <DEDUP_REMOVED lines=12> */
.L_x_163:
[----:B------:R-:W-:Y:S05]  /*6a20*/  BSYNC B1 ;  /* 0x0000000000017941 */ /* 0x000fea0003800000 */
.L_x_162:
        /* <DEDUP_REMOVED lines=12> */
.L_x_165:
[----:B------:R-:W-:Y:S05]  /*6af0*/  BSYNC B1 ;  /* 0x0000000000017941 */ /* 0x000fea0003800000 */
.L_x_164:
[----:B-----5:R-:W-:Y:S01]  /*6b00*/  LOP3.LUT R26, R26, 0xff, RZ, 0xc0, !PT ;  /* 0x000000ff1a1a7812 */ /* 0x020fe200078ec0ff */
[----:B------:R-:W-:Y:S01]  /*6b10*/  BSSY B1, `(.L_x_166) ;  /* 0x000000b000017945 */ /* 0x000fe20003800000 */
[----:B------:R-:W-:Y:S02]  /*6b20*/  ISETP.LT.OR P1, PT, R6, 0x7a, !P1 ;  /* 0x0000007a0600780c */ /* 0x000fe40004f21670 */
[----:B------:R-:W-:-:S05]  /*6b30*/  F2FP.F16.E4M3.UNPACK_B R26, R26 ;  /* 0x0000001aff1a723e */ /* 0x000fca00020006ff */
[----:B----4-:R-:W-:-:S05]  /*6b40*/  HADD2.F32 R27, -RZ, R26.H0_H0 ;  /* 0x2000001aff1b7230 */ /* 0x010fca0000004100 */
[----:B------:R-:W-:-:S04]  /*6b50*/  FMUL R26, R27, R12 ;  /* 0x0000000c1b1a7220 */ /* 0x000fc80000400000 */
[----:B------:R-:W-:Y:S01]  /*6b60*/  FFMA R26, R17, R11, R26 ;  /* 0x0000000b111a7223 */ /* 0x000fe2000000001a */
[----:B------:R-:W-:-:S04]  /*6b70*/  PRMT R17, RZ, 0x7610, R17 ;  /* 0x00007610ff117816 */ /* 0x000fc80000000011 */
[----:B------:R-:W-:-:S05]  /*6b80*/  F2FP.SATFINITE.E4M3.F32.PACK_AB_MERGE_C R27, RZ, R26, RZ ;  /* 0x0000001aff1b723e */ /* 0x000fca00048070ff */
[----:B------:R4:W-:Y:S01]  /*6b90*/  @!P5 STG.E.U8 desc[UR20][R20.64+0x78], R27 ;  /* 0x0000781b1400d986 */ /* 0x0009e2000c101114 */
[----:B------:R-:W-:Y:S05]  /*6ba0*/  @P1 BRA `(.L_x_167) ;  /* 0x0000000000041947 */ /* 0x000fea0003800000 */
[----:B------:R0:W5:Y:S02]  /*6bb0*/  LDG.E.U8 R17, desc[UR20][R4.64+0x79] ;  /* 0x0000791404117981 */ /* 0x000164000c1e1100 */
.L_x_167:
[----:B------:R-:W-:Y:S05]  /*6bc0*/  BSYNC B1 ;  /* 0x0000000000017941 */ /* 0x000fea0003800000 */
.L_x_166:
[----:B-----5:R-:W-:Y:S01]  /*6bd0*/  LOP3.LUT R17, R17, 0xff, RZ, 0xc0, !PT ;  /* 0x000000ff11117812 */ /* 0x020fe200078ec0ff */
[----:B------:R-:W-:Y:S01]  /*6be0*/  BSSY B1, `(.L_x_168) ;  /* 0x000000b000017945 */ /* 0x000fe20003800000 */
[----:B------:R-:W-:Y:S02]  /*6bf0*/  ISETP.LT.OR P4, PT, R6, 0x79, !P2 ;  /* 0x000000790600780c */ /* 0x000fe40005781670 */
[----:B------:R-:W-:Y:S02]  /*6c00*/  F2FP.F16.E4M3.UNPACK_B R17, R17 ;  /* 0x00000011ff11723e */ /* 0x000fe400020006ff */
[----:B0-2---:R-:W-:-:S03]  /*6c10*/  PRMT R4, RZ, 0x7610, R4 ;  /* 0x00007610ff047816 */ /* 0x005fc60000000004 */
[----:B------:R-:W-:-:S05]  /*6c20*/  HADD2.F32 R17, -RZ, R17.H0_H0 ;  /* 0x20000011ff117230 */ /* 0x000fca0000004100 */
[----:B------:R-:W-:-:S04]  /*6c30*/  FMUL R17, R17, R12 ;  /* 0x0000000c11117220 */ /* 0x000fc80000400000 */
[----:B------:R-:W-:-:S05]  /*6c40*/  FFMA R17, R22, R11, R17 ;  /* 0x0000000b16117223 */ /* 0x000fca0000000011 */
[----:B------:R-:W-:-:S05]  /*6c50*/  F2FP.SATFINITE.E4M3.F32.PACK_AB_MERGE_C R17, RZ, R17, RZ ;  /* 0x00000011ff11723e */ /* 0x000fca00048070ff */
[----:B------:R0:W-:Y:S01]  /*6c60*/  @!P1 STG.E.U8 desc[UR20][R20.64+0x79], R17 ;  /* 0x0000791114009986 */ /* 0x0001e2000c101114 */
[----:B------:R-:W-:Y:S05]  /*6c70*/  @P4 BRA `(.L_x_169) ;  /* 0x0000000000044947 */ /* 0x000fea0003800000 */
[----:B------:R2:W5:Y:S02]  /*6c80*/  LDG.E.U8 R4, desc[UR20][R24.64+0x78] ;  /* 0x0000781418047981 */ /* 0x000564000c1e1100 */
.L_x_169:
[----:B------:R-:W-:Y:S05]  /*6c90*/  BSYNC B1 ;  /* 0x0000000000017941 */ /* 0x000fea0003800000 */
.L_x_168:
        /* <DEDUP_REMOVED lines=12> */
.L_x_171:
[----:B------:R-:W-:Y:S05]  /*6d60*/  BSYNC B1 ;  /* 0x0000000000017941 */ /* 0x000fea0003800000 */
.L_x_170:
[----:B------:R-:W-:Y:S05]  /*6d70*/  @P2 BRA `(.L_x_172) ;  /* 0x0000001000282947 */ /* 0x000fea0003800000 */
[----:B-----5:R-:W-:-:S04]  /*6d80*/  LOP3.LUT R4, R4, 0xff, RZ, 0xc0, !PT ;  /* 0x000000ff04047812 */ /* 0x020fc800078ec0ff */
[----:B------:R-:W-:-:S05]  /*6d90*/  F2FP.F16.E4M3.UNPACK_B R4, R4 ;  /* 0x00000004ff04723e */ /* 0x000fca00020006ff */
[----:B0-----:R-:W-:-:S05]  /*6da0*/  HADD2.F32 R5, -RZ, R4.H0_H0 ;  /* 0x20000004ff057230 */ /* 0x001fca0000004100 */
[----:B------:R-:W-:-:S04]  /*6db0*/  FMUL R5, R5, R12 ;  /* 0x0000000c05057220 */ /* 0x000fc80000400000 */
[----:B------:R-:W-:-:S05]  /*6dc0*/  FFMA R5, R88, R11, R5 ;  /* 0x0000000b58057223 */ /* 0x000fca0000000005 */
[----:B------:R-:W-:-:S05]  /*6dd0*/  F2FP.SATFINITE.E4M3.F32.PACK_AB_MERGE_C R5, RZ, R5, RZ ;  /* 0x00000005ff05723e */ /* 0x000fca00048070ff */
[----:B------:R0:W-:Y:S01]  /*6de0*/  STG.E.U8 desc[UR20][R18.64+0x79], R5 ;  /* 0x0000790512007986 */ /* 0x0001e2000c101114 */
[----:B------:R-:W-:Y:S05]  /*6df0*/  BRA `(.L_x_172) ;  /* 0x0000001000087947 */ /* 0x000fea0003800000 */
.L_x_43:
[----:B------:R-:W-:Y:S01]  /*6e00*/  ISETP.GE.AND P2, PT, R30, 0x1, PT ;  /* 0x000000011e00780c */ /* 0x000fe20003f46270 */
[-C--:B--2---:R-:W-:Y:S01]  /*6e10*/  FMUL R147, R147, R11.reuse ;  /* 0x0000000b93937220 */ /* 0x084fe20000400000 */
[-C--:B------:R-:W-:Y:S01]  /*6e20*/  FMUL R148, R148, R11.reuse ;  /* 0x0000000b94947220 */ /* 0x080fe20000400000 */
[----:B------:R-:W-:Y:S01]  /*6e30*/  ISETP.GE.AND P1, PT, R30, 0x9, PT ;  /* 0x000000091e00780c */ /* 0x000fe20003f26270 */
[-C--:B------:R-:W-:Y:S01]  /*6e40*/  FMUL R146, R146, R11.reuse ;  /* 0x0000000b92927220 */ /* 0x080fe20000400000 */
[C---:B------:R-:W-:Y:S01]  /*6e50*/  ISETP.LT.OR P5, PT, R6.reuse, 0x1, !P2 ;  /* 0x000000010600780c */ /* 0x040fe200057a1670 */
[-C--:B------:R-:W-:Y:S01]  /*6e60*/  FMUL R145, R145, R11.reuse ;  /* 0x0000000b91917220 */ /* 0x080fe20000400000 */
[----:B------:R-:W-:Y:S01]  /*6e70*/  ISETP.LT.OR P4, PT, R6, 0x2, !P2 ;  /* 0x000000020600780c */ /* 0x000fe20005781670 */
[----:B------:R-:W-:Y:S01]  /*6e80*/  FMUL R143, R143, R11 ;  /* 0x0000000b8f8f7220 */ /* 0x000fe20000400000 */
[----:B------:R-:W-:Y:S01]  /*6e90*/  F2FP.SATFINITE.E4M3.F32.PACK_AB_MERGE_C R147, RZ, R147, RZ ;  /* 0x00000093ff93723e */ /* 0x000fe200048070ff */
[-C--:B------:R-:W-:Y:S01]  /*6ea0*/  FMUL R144, R144, R11.reuse ;  /* 0x0000000b90907220 */ /* 0x080fe20000400000 */
[----:B------:R-:W-:Y:S01]  /*6eb0*/  F2FP.SATFINITE.E4M3.F32.PACK_AB_MERGE_C R5, RZ, R148, RZ ;  /* 0x00000094ff05723e */ /* 0x000fe200048070ff */
[-C--:B------:R-:W-:Y:S01]  /*6ec0*/  FMUL R141, R141, R11.reuse ;  /* 0x0000000b8d8d7220 */ /* 0x080fe20000400000 */
[----:B------:R-:W-:Y:S01]  /*6ed0*/  ISETP.LT.OR P6, PT, R6, 0x9, !P2 ;  /* 0x000000090600780c */ /* 0x000fe200057c1670 */
[-C--:B------:R-:W-:Y:S01]  /*6ee0*/  FMUL R142, R142, R11.reuse ;  /* 0x0000000b8e8e7220 */ /* 0x080fe20000400000 */
[----:B------:R-:W-:Y:S01]  /*6ef0*/  F2FP.SATFINITE.E4M3.F32.PACK_AB_MERGE_C R25, RZ, R146, RZ ;  /* 0x00000092ff19723e */ /* 0x000fe200048070ff */
[----:B------:R-:W-:Y:S01]  /*6f00*/  FMUL R140, R140, R11 ;  /* 0x0000000b8c8c7220 */ /* 0x000fe20000400000 */
[----:B------:R-:W-:Y:S01]  /*6f10*/  F2FP.SATFINITE.E4M3.F32.PACK_AB_MERGE_C R145, RZ, R145, RZ ;  /* 0x00000091ff91723e */ /* 0x000fe200048070ff */
[----:B------:R-:W-:Y:S01]  /*6f20*/  @!P5 STG.E.U8 desc[UR20][R20.64], R147 ;  /* 0x000000931400d986 */ /* 0x000fe2000c101114 */
[C---:B------:R-:W-:Y:S01]  /*6f30*/  ISETP.LT.OR P5, PT, R6.reuse, 0x2, !P1 ;  /* 0x000000020600780c */ /* 0x040fe20004fa1670 */
[----:B------:R-:W-:Y:S01]  /*6f40*/  FMUL R139, R139, R11 ;  /* 0x0000000b8b8b7220 */ /* 0x000fe20000400000 */
[----:B------:R-:W-:Y:S01]  /*6f50*/  F2FP.SATFINITE.E4M3.F32.PACK_AB_MERGE_C R143, RZ, R143, RZ ;  /* 0x0000008fff8f723e */ /* 0x000fe200048070ff */
[----:B------:R0:W-:Y:S01]  /*6f60*/  @!P4 STG.E.U8 desc[UR20][R20.64+0x1], R5 ;  /* 0x000001051400c986 */ /* 0x0001e2000c101114 */
[----:B------:R-:W-:Y:S01]  /*6f70*/  ISETP.LT.OR P4, PT, R6, 0x1, !P1 ;  /* 0x000000010600780c */ /* 0x000fe20004f81670 */
[----:B------:R-:W-:Y:S01]  /*6f80*/  FMUL R137, R137, R11 ;  /* 0x0000000b89897220 */ /* 0x000fe20000400000 */
[----:B------:R-:W-:Y:S01]  /*6f90*/  F2FP.SATFINITE.E4M3.F32.PACK_AB_MERGE_C R141, RZ, R141, RZ ;  /* 0x0000008dff8d723e */ /* 0x000fe200048070ff */
[-C--:B------:R-:W-:Y:S01]  /*6fa0*/  FMUL R138, R138, R11.reuse ;  /* 0x0000000b8a8a7220 */ /* 0x080fe20000400000 */
[----:B------:R-:W-:Y:S01]  /*6fb0*/  F2FP.SATFINITE.E4M3.F32.PACK_AB_MERGE_C R27, RZ, R142, RZ ;  /* 0x0000008eff1b723e */ /* 0x000fe200048070ff */
[----:B------:R-:W-:Y:S01]  /*6fc0*/  FMUL R135, R135, R11 ;  /* 0x0000000b87877220 */ /* 0x000fe20000400000 */
[----:B------:R-:W-:Y:S01]  /*6fd0*/  F2FP.SATFINITE.E4M3.F32.PACK_AB_MERGE_C R139, RZ, R139, RZ ;  /* 0x0000008bff8b723e */ /* 0x000fe200048070ff */
[----:B------:R-:W-:Y:S01]  /*6fe0*/  FMUL R136, R136, R11 ;  /* 0x0000000b88887220 */ /* 0x000fe20000400000 */
[----:B------:R-:W-:Y:S01]  /*6ff0*/  F2FP.SATFINITE.E4M3.F32.PACK_AB_MERGE_C R137, RZ, R137, RZ ;  /* 0x00000089ff89723e */ /* 0x000fe200048070ff */
[----:B------:R1:W-:Y:S01]  /*7000*/  @!P5 STG.E.U8 desc[UR20][R18.64+0x1], R25 ;  /* 0x000001191200d986 */ /* 0x0003e2000c101114 */
[----:B------:R-:W-:Y:S01]  /*7010*/  ISETP.LT.OR P5, PT, R6, 0xa, !P2 ;  /* 0x0000000a0600780c */ /* 0x000fe200057a1670 */
[-C--:B------:R-:W-:Y:S01]  /*7020*/  FMUL R134, R134, R11.reuse ;  /* 0x0000000b86867220 */ /* 0x080fe20000400000 */
[----:B0-----:R-:W-:Y:S01]  /*7030*/  F2FP.SATFINITE.E4M3.F32.PACK_AB_MERGE_C R5, RZ, R144, RZ ;  /* 0x00000090ff05723e */ /* 0x001fe200048070ff */
[----:B------:R-:W-:Y:S01]  /*7040*/  @!P4 STG.E.U8 desc[UR20][R18.64], R145 ;  /* 0x000000911200c986 */ /* 0x000fe2000c101114 */
[C---:B------:R-:W-:Y:S01]  /*7050*/  ISETP.LT.OR P4, PT, R6.reuse, 0x9, !P1 ;  /* 0x000000090600780c */ /* 0x040fe20004f81670 */
[----:B------:R-:W-:Y:S01]  /*7060*/  FMUL R133, R133, R11 ;  /* 0x0000000b85857220 */ /* 0x000fe20000400000 */
[----:B------:R-:W-:Y:S01]  /*7070*/  F2FP.SATFINITE.E4M3.F32.PACK_AB_MERGE_C R135, RZ, R135, RZ ;  /* 0x00000087ff87723e */ /* 0x000fe200048070ff */
[----:B------:R-:W-:Y:S01]  /*7080*/  @!P6 STG.E.U8 desc[UR20][R20.64+0x8], R143 ;  /* 0x0000088f1400e986 */ /* 0x000fe2000c101114 */
[----:B------:R-:W-:Y:S01]  /*7090*/  ISETP.LT.OR P6, PT, R6, 0xa, !P1 ;  /* 0x0000000a0600780c */ /* 0x000fe20004fc1670 */
[----:B------:R-:W-:Y:S01]  /*70a0*/  FMUL R131, R131, R11 ;  /* 0x0000000b83837220 */ /* 0x000fe20000400000 */
[----:B------:R-:W-:Y:S01]  /*70b0*/  F2FP.SATFINITE.E4M3.F32.PACK_AB_MERGE_C R133, RZ, R133, RZ ;  /* 0x00000085ff85723e */ /* 0x000fe200048070ff */
[-C--:B------:R-:W-:Y:S01]  /*70c0*/  FMUL R132, R132, R11.reuse ;  /* 0x0000000b84847220 */ /* 0x080fe20000400000 */
[----:B-1----:R-:W-:Y:S01]  /*70d0*/  F2FP.SATFINITE.E4M3.F32.PACK_AB_MERGE_C R25, RZ, R140, RZ ;  /* 0x0000008cff19723e */ /* 0x002fe200048070ff */
[----:B------:R0:W-:Y:S01]  /*70e0*/  @!P5 STG.E.U8 desc[UR20][R20.64+0x9], R5 ;  /* 0x000009051400d986 */ /* 0x0001e2000c101114 */
[C---:B------:R-:W-:Y:S01]  /*70f0*/  ISETP.LT.OR P5, PT, R6.reuse, 0x12, !P2 ;  /* 0x000000120600780c */ /* 0x040fe200057a1670 */
[----:B------:R-:W-:Y:S01]  /*7100*/  FMUL R129, R129, R11 ;  /* 0x0000000b81817220 */ /* 0x000fe20000400000 */
[----:B------:R-:W-:Y:S01]  /*7110*/  F2FP.SATFINITE.E4M3.F32.PACK_AB_MERGE_C R131, RZ, R131, RZ ;  /* 0x00000083ff83723e */ /* 0x000fe200048070ff */
[----:B------:R-:W-:Y:S01]  /*7120*/  @!P4 STG.E.U8 desc[UR20][R18.64+0x8], R141 ;  /* 0x0000088d1200c986 */ /* 0x000fe2000c101114 */
[----:B------:R-:W-:Y:S01]  /*7130*/  ISETP.LT.OR P4, PT, R6, 0x11, !P2 ;  /* 0x000000110600780c */ /* 0x000fe20005781670 */
[----:B------:R-:W-:Y:S01]  /*7140*/  FMUL R130, R130, R11 ;  /* 0x0000000b82827220 */ /* 0x000fe20000400000 */
[----:B------:R-:W-:Y:S01]  /*7150*/  F2FP.SATFINITE.E4M3.F32.PACK_AB_MERGE_C R129, RZ, R129, RZ ;  /* 0x00000081ff81723e */ /* 0x000fe200048070ff */
[----:B------:R1:W-:Y:S01]  /*7160*/  @!P6 STG.E.U8 desc[UR20][R18.64+0x9], R27 ;  /* 0x0000091b1200e986 */ /* 0x0003e2000c101114 */
[----:B------:R-:W-:Y:S01]  /*7170*/  ISETP.LT.OR P6, PT, R6, 0x11, !P1 ;  /* 0x000000110600780c */ /* 0x000fe20004fc1670 */
[-C--:B------:R-:W-:Y:S01]  /*7180*/  FMUL R128, R128, R11.reuse ;  /* 0x0000000b80807220 */ /* 0x080fe20000400000 */
[-C--:B------:R-:W-:Y:S01]  /*7190*/  FMUL R127, R127, R11.reuse ;  /* 0x0000000b7f7f7220 */ /* 0x080fe20000400000 */
[----:B0-----:R-:W-:Y:S01]  /*71a0*/  F2FP.SATFINITE.E4M3.F32.PACK_AB_MERGE_C R5, RZ, R138, RZ ;  /* 0x0000008aff05723e */ /* 0x001fe200048070ff */
[-C--:B------:R-:W-:Y:S01]  /*71b0*/  FMUL R125, R125, R11.reuse ;  /* 0x0000000b7d7d7220 */ /* 0x080fe20000400000 */
[----:B------:R0:W-:Y:S01]  /*71c0*/  @!P5 STG.E.U8 desc[UR20][R20.64+0x11], R25 ;  /* 0x000011191400d986 */ /* 0x0001e2000c101114 */
[----:B------:R-:W-:Y:S01]  /*71d0*/  ISETP.LT.OR P5, PT, R6, 0x12, !P1 ;  /* 0x000000120600780c */ /* 0x000fe20004fa1670 */
[----:B------:R-:W-:Y:S01]  /*71e0*/  FMUL R126, R126, R11 ;  /* 0x0000000b7e7e7220 */ /* 0x000fe20000400000 */
[----:B------:R-:W-:Y:S01]  /*71f0*/  F2FP.SATFINITE.E4M3.F32.PACK_AB_MERGE_C R127, RZ, R127, RZ ;  /* 0x0000007fff7f723e */ /* 0x000fe200048070ff */
[----:B------:R-:W-:Y:S01]  /*7200*/  @!P4 STG.E.U8 desc[UR20][R20.64+0x10], R139 ;  /* 0x0000108b1400c986 */ /* 0x000fe2000c101114 */
[C---:B------:R-:W-:Y:S01]  /*7210*/  ISETP.LT.OR P4, PT, R6.reuse, 0x19, !P2 ;  /* 0x000000190600780c */ /* 0x040fe20005781670 */
[-C--:B------:R-:W-:Y:S01]  /*7220*/  FMUL R123, R123, R11.reuse ;  /* 0x0000000b7b7b7220 */ /* 0x080fe20000400000 */
[----:B-1----:R-:W-:Y:S01]  /*7230*/  F2FP.SATFINITE.E4M3.F32.PACK_AB_MERGE_C R27, RZ, R136, RZ ;  /* 0x00000088ff1b723e */ /* 0x002fe200048070ff */
[----:B------:R-:W-:Y:S01]  /*7240*/  @!P6 STG.E.U8 desc[UR20][R18.64+0x10], R137 ;  /* 0x000010891200e986 */ /* 0x000fe2000c101114 */
[----:B------:R-:W-:Y:S01]  /*7250*/  ISETP.LT.OR P6, PT, R6, 0x1a, !P2 ;  /* 0x0000001a0600780c */ /* 0x000fe200057c1670 */
[----:B------:R-:W-:Y:S01]  /*7260*/  FMUL R124, R124, R11 ;  /* 0x0000000b7c7c7220 */ /* 0x000fe20000400000 */
[----:B------:R-:W-:Y:S01]  /*7270*/  F2FP.SATFINITE.E4M3.F32.PACK_AB_MERGE_C R125, RZ, R125, RZ ;  /* 0x0000007dff7d723e */ /* 0x000fe200048070ff */
[-C--:B------:R-:W-:Y:S01]  /*7280*/  FMUL R122, R122, R11.reuse ;  /* 0x0000000b7a7a7220 */ /* 0x080fe20000400000 */
[----:B0-----:R-:W-:Y:S01]  /*7290*/  F2FP.SATFINITE.E4M3.F32.PACK_AB_MERGE_C R25, RZ, R134, RZ ;  /* 0x00000086ff19723e */ /* 0x001fe200048070ff */
[----:B------:R0:W-:Y:S01]  /*72a0*/  @!P5 STG.E.U8 desc[UR20][R18.64+0x11], R5 ;  /* 0x000011051200d986 */ /* 0x0001e2000c101114 */
[C---:B------:R-:W-:Y:S01]  /*72b0*/  ISETP.LT.OR P5, PT, R6.reuse, 0x1a, !P1 ;  /* 0x0000001a0600780c */ /* 0x040fe20004fa1670 */
        /* <DEDUP_REMOVED lines=11> */
[----:B0-----:R-:W-:Y:S01]  /*7370*/  F2FP.SATFINITE.E4M3.F32.PACK_AB_MERGE_C R5, RZ, R132, RZ ;  /* 0x00000084ff05723e */ /* 0x001fe200048070ff */
[----:B------:R0:W-:Y:S01]  /*7380*/  @!P5 STG.E.U8 desc[UR20][R18.64+0x19], R25 ;  /* 0x000019191200d986 */ /* 0x0001e2000c101114 */
[----:B------:R-:W-:Y:S01]  /*7390*/  ISETP.LT.OR P5, PT, R6, 0x22, !P2 ;  /* 0x000000220600780c */ /* 0x000fe200057a1670 */
[----:B------:R-:W-:Y:S01]  /*73a0*/  FMUL R118, R118, R11 ;  /* 0x0000000b76767220 */ /* 0x000fe20000400000 */
[----:B------:R-:W-:Y:S01]  /*73b0*/  F2FP.SATFINITE.E4M3.F32.PACK_AB_MERGE_C R117, RZ, R117, RZ ;  /* 0x00000075ff75723e */ /* 0x000fe200048070ff */
[----:B------:R-:W-:Y:S01]  /*73c0*/  @!P4 STG.E.U8 desc[UR20][R18.64+0x18], R133 ;  /* 0x000018851200c986 */ /* 0x000fe2000c101114 */
[----:B------:R-:W-:Y:S01]  /*73d0*/  ISETP.LT.OR P4, PT, R6, 0x21, !P1 ;  /* 0x000000210600780c */ /* 0x000fe20004f81670 */
[-C--:B------:R-:W-:Y:S01]  /*73e0*/  FMUL R116, R116, R11.reuse ;  /* 0x0000000b74747220 */ /* 0x080fe20000400000 */
[----:B-1----:R-:W-:Y:S01]  /*73f0*/  F2FP.SATFINITE.E4M3.F32.PACK_AB_MERGE_C R27, RZ, R130, RZ ;  /* 0x00000082ff1b723e */ /* 0x002fe200048070ff */
[----:B------:R-:W-:Y:S01]  /*7400*/  @!P6 STG.E.U8 desc[UR20][R20.64+0x20], R131 ;  /* 0x000020831400e986 */ /* 0x000fe2000c101114 */
[----:B------:R-:W-:Y:S01]  /*7410*/  ISETP.LT.OR P6, PT, R6, 0x22, !P1 ;  /* 0x000000220600780c */ /* 0x000fe20004fc1670 */
[-C--:B------:R-:W-:Y:S01]  /*7420*/  FMUL R115, R115, R11.reuse ;  /* 0x0000000b73737220 */ /* 0x080fe20000400000 */
[-C--:B------:R-:W-:Y:S01]  /*7430*/  FMUL R113, R113, R11.reuse ;  /* 0x0000000b71717220 */ /* 0x080fe20000400000 */
[----:B0-----:R-:W-:Y:S01]  /*7440*/  F2FP.SATFINITE.E4M3.F32.PACK_AB_MERGE_C R25, RZ, R128, RZ ;  /* 0x00000080ff19723e */ /* 0x001fe200048070ff */
[-C--:B------:R-:W-:Y:S01]  /*7450*/  FMUL R114, R114, R11.reuse ;  /* 0x0000000b72727220 */ /* 0x080fe20000400000 */
        /* <DEDUP_REMOVED lines=33> */
[C---:B------:R-:W-:Y:S01]  /*7670*/  ISETP.LT.OR P4, PT, R6.reuse, 0x31, !P1 ;  /* 0x000000310600780c */ /* 0x040fe20004f81670 */
[-C--:B------:R-:W-:Y:S01]  /*7680*/  FMUL R103, R103, R11.reuse ;  /* 0x0000000b67677220 */ /* 0x080fe20000400000 */
[-C--:B------:R-:W-:Y:S01]  /*7690*/  FMUL R101, R101, R11.reuse ;  /* 0x0000000b65657220 */ /* 0x080fe20000400000 */
        /* <DEDUP_REMOVED lines=15> */
[C---:B------:R-:W-:Y:S01]  /*7790*/  ISETP.LT.OR P6, PT, R6.reuse, 0x3a, !P1 ;  /* 0x0000003a0600780c */ /* 0x040fe20004fc1670 */
        /* <DEDUP_REMOVED lines=20> */
[-C--:B------:R-:W-:Y:S01]  /*78e0*/  FMUL R92, R92, R11.reuse ;  /* 0x0000000b5c5c7220 */ /* 0x080fe20000400000 */
[-C--:B------:R-:W-:Y:S01]  /*78f0*/  FMUL R89, R89, R11.reuse ;  /* 0x0000000b59597220 */ /* 0x080fe20000400000 */
        /* <DEDUP_REMOVED lines=19> */
[----:B------:R-:W-:-:S02]  /*7a30*/  ISETP.LT.OR P6, PT, R6, 0x51, !P2 ;  /* 0x000000510600780c */ /* 0x000fc400057c1670 */
[----:B------:R-:W-:Y:S02]  /*7a40*/  F2FP.SATFINITE.E4M3.F32.PACK_AB_MERGE_C R23, RZ, R23, RZ ;  /* 0x00000017ff17723e */ /* 0x000fe400048070ff */
[----:B0-----:R-:W-:Y:S01]  /*7a50*/  F2FP.SATFINITE.E4M3.F32.PACK_AB_MERGE_C R5, RZ, R108, RZ ;  /* 0x0000006cff05723e */ /* 0x001fe200048070ff */
[----:B------:R0:W-:Y:S01]  /*7a60*/  @!P5 STG.E.U8 desc[UR20][R18.64+0x49], R25 ;  /* 0x000049191200d986 */ /* 0x0001e2000c101114 */
[----:B------:R-:W-:-:S03]  /*7a70*/  ISETP.LT.OR P5, PT, R6, 0x52, !P2 ;  /* 0x000000520600780c */ /* 0x000fc600057a1670 */
[----:B------:R-:W-:Y:S01]  /*7a80*/  @!P4 STG.E.U8 desc[UR20][R18.64+0x48], R109 ;  /* 0x0000486d1200c986 */ /* 0x000fe2000c101114 */
[C---:B------:R-:W-:Y:S02]  /*7a90*/  ISETP.LT.OR P4, PT, R6.reuse, 0x51, !P1 ;  /* 0x000000510600780c */ /* 0x040fe40004f81670 */
[----:B-1----:R-:W-:Y:S01]  /*7aa0*/  F2FP.SATFINITE.E4M3.F32.PACK_AB_MERGE_C R27, RZ, R106, RZ ;  /* 0x0000006aff1b723e */ /* 0x002fe200048070ff */
[----:B------:R-:W-:Y:S01]  /*7ab0*/  @!P6 STG.E.U8 desc[UR20][R20.64+0x50], R107 ;  /* 0x0000506b1400e986 */ /* 0x000fe2000c101114 */
[----:B------:R-:W-:Y:S02]  /*7ac0*/  ISETP.LT.OR P6, PT, R6, 0x52, !P1 ;  /* 0x000000520600780c */ /* 0x000fe40004fc1670 */
[----:B0-----:R-:W-:-:S03]  /*7ad0*/  F2FP.SATFINITE.E4M3.F32.PACK_AB_MERGE_C R25, RZ, R104, RZ ;  /* 0x00000068ff19723e */ /* 0x001fc600048070ff */
[----:B------:R0:W-:Y:S01]  /*7ae0*/  @!P5 STG.E.U8 desc[UR20][R20.64+0x51], R5 ;  /* 0x000051051400d986 */ /* 0x0001e2000c101114 */
[----:B------:R-:W-:-:S03]  /*7af0*/  ISETP.LT.OR P5, PT, R6, 0x5a, !P2 ;  /* 0x0000005a0600780c */ /* 0x000fc600057a1670 */
[----:B------:R-:W-:Y:S01]  /*7b00*/  @!P4 STG.E.U8 desc[UR20][R18.64+0x50], R105 ;  /* 0x000050691200c986 */ /* 0x000fe2000c101114 */
[----:B------:R-:W-:-:S03]  /*7b10*/  ISETP.LT.OR P4, PT, R6, 0x59, !P2 ;  /* 0x000000590600780c */ /* 0x000fc60005781670 */
[----:B------:R1:W-:Y:S01]  /*7b20*/  @!P6 STG.E.U8 desc[UR20][R18.64+0x51], R27 ;  /* 0x0000511b1200e986 */ /* 0x0003e2000c101114 */
[----:B------:R-:W-:Y:S02]  /*7b30*/  ISETP.LT.OR P6, PT, R6, 0x59, !P1 ;  /* 0x000000590600780c */ /* 0x000fe40004fc1670 */
[----:B0-----:R-:W-:-:S03]  /*7b40*/  F2FP.SATFINITE.E4M3.F32.PACK_AB_MERGE_C R5, RZ, R102, RZ ;  /* 0x00000066ff05723e */ /* 0x001fc600048070ff */
        /* <DEDUP_REMOVED lines=31> */
[C---:B------:R-:W-:Y:S02]  /*7d40*/  ISETP.LT.OR P5, PT, R6.reuse, 0x79, !P2 ;  /* 0x000000790600780c */ /* 0x040fe400057a1670 */
[C---:B------:R-:W-:Y:S01]  /*7d50*/  ISETP.LT.OR P2, PT, R6.reuse, 0x7a, !P2 ;  /* 0x0000007a0600780c */ /* 0x040fe20005741670 */
[----:B------:R2:W-:Y:S01]  /*7d60*/  @!P4 STG.E.U8 desc[UR20][R20.64+0x70], R91 ;  /* 0x0000705b1400c986 */ /* 0x0005e2000c101114 */
[C---:B------:R-:W-:Y:S02]  /*7d70*/  ISETP.LT.OR P4, PT, R6.reuse, 0x72, !P1 ;  /* 0x000000720600780c */ /* 0x040fe40004f81670 */
[----:B-1----:R-:W-:Y:S01]  /*7d80*/  F2FP.SATFINITE.E4M3.F32.PACK_AB_MERGE_C R27, RZ, R88, RZ ;  /* 0x00000058ff1b723e */ /* 0x002fe200048070ff */
[----:B------:R2:W-:Y:S01]  /*7d90*/  @!P6 STG.E.U8 desc[UR20][R18.64+0x70], R89 ;  /* 0x000070591200e986 */ /* 0x0005e2000c101114 */
[C---:B------:R-:W-:Y:S02]  /*7da0*/  ISETP.LT.OR P6, PT, R6.reuse, 0x79, !P1 ;  /* 0x000000790600780c */ /* 0x040fe40004fc1670 */
[----:B------:R-:W-:-:S02]  /*7db0*/  ISETP.LT.OR P1, PT, R6, 0x7a, !P1 ;  /* 0x0000007a0600780c */ /* 0x000fc40004f21670 */
[----:B0-----:R-:W-:-:S05]  /*7dc0*/  F2FP.SATFINITE.E4M3.F32.PACK_AB_MERGE_C R25, RZ, R22, RZ ;  /* 0x00000016ff19723e */ /* 0x001fca00048070ff */
[----:B------:R2:W-:Y:S04]  /*7dd0*/  @!P4 STG.E.U8 desc[UR20][R18.64+0x71], R5 ;  /* 0x000071051200c986 */ /* 0x0005e8000c101114 */
[----:B------:R2:W-:Y:S04]  /*7de0*/  @!P5 STG.E.U8 desc[UR20][R20.64+0x78], R17 ;  /* 0x000078111400d986 */ /* 0x0005e8000c101114 */
[----:B------:R2:W-:Y:S04]  /*7df0*/  @!P2 STG.E.U8 desc[UR20][R20.64+0x79], R25 ;  /* 0x000079191400a986 */ /* 0x0005e8000c101114 */
[----:B------:R2:W-:Y:S04]  /*7e00*/  @!P6 STG.E.U8 desc[UR20][R18.64+0x78], R23 ;  /* 0x000078171200e986 */ /* 0x0005e8000c101114 */
[----:B------:R2:W-:Y:S02]  /*7e10*/  @!P1 STG.E.U8 desc[UR20][R18.64+0x79], R27 ;  /* 0x0000791b12009986 */ /* 0x0005e4000c101114 */
.L_x_172:
[----:B------:R-:W-:Y:S05]  /*7e20*/  BSYNC B0 ;  /* 0x0000000000007941 */ /* 0x000fea0003800000 */
.L_x_42:
[C---:B------:R-:W-:Y:S01]  /*7e30*/  LEA R2, P1, R8.reuse, R2, 0x1 ;  /* 0x0000000208027211 */ /* 0x040fe200078208ff */
[----:B------:R-:W-:Y:S01]  /*7e40*/  ULDC.64 UR6, c[0x0][0x650] ;  /* 0x0001940000067ab9 */ /* 0x000fe20000000a00 */
[----:B-----5:R-:W-:Y:S01]  /*7e50*/  IMAD.U32 R4, RZ, RZ, UR12 ;  /* 0x0000000cff047e24 */ /* 0x020fe2000f8e00ff */
[----:B0-2---:R-:W-:Y:S01]  /*7e60*/  PRMT R17, RZ, 0x7610, R17 ;  /* 0x00007610ff117816 */ /* 0x005fe20000000011 */
[----:B------:R-:W-:Y:S01]  /*7e70*/  IMAD.MOV.U32 R6, RZ, RZ, -0x1 ;  /* 0xffffffffff067424 */ /* 0x000fe200078e00ff */
[----:B------:R-:W-:Y:S01]  /*7e80*/  LEA.HI.X R3, R8, R3, R0, 0x1, P1 ;  /* 0x0000000308037211 */ /* 0x000fe200008f0c00 */
[----:B------:R0:W-:Y:S01]  /*7e90*/  SYNCS.ARRIVE.TRANS64.A1T0 RZ, [R4+UR22], RZ ;  /* 0x000000ff04ff79a7 */ /* 0x0001e20008100016 */
[----:B------:R-:W-:Y:S01]  /*7ea0*/  ISETP.GE.U32.AND P1, PT, R2, UR6, PT ;  /* 0x0000000602007c0c */ /* 0x000fe2000bf26070 */
[----:B------:R-:W-:-:S03]  /*7eb0*/  IMAD.MOV.U32 R5, RZ, RZ, -0x1 ;  /* 0xffffffffff057424 */ /* 0x000fc600078e00ff */
[----:B------:R-:W-:Y:S01]  /*7ec0*/  ISETP.GE.U32.AND.EX P1, PT, R3, UR7, PT, P1 ;  /* 0x0000000703007c0c */ /* 0x000fe2000bf26110 */
[----:B0-----:R-:W-:-:S12]  /*7ed0*/  IMAD.MOV.U32 R4, RZ, RZ, -0x1 ;  /* 0xffffffffff047424 */ /* 0x001fd800078e00ff */
[----:B------:R-:W-:Y:S05]  /*7ee0*/  @P1 BRA `(.L_x_173) ;  /* 0x0000000400601947 */ /* 0x000fea0003800000 */
[----:B------:R-:W0:Y:S01]  /*7ef0*/  S2R R28, SR_CTAID.X ;  /* 0x00000000001c7919 */ /* 0x000e220000002500 */
[----:B------:R-:W2:Y:S01]  /*7f00*/  LDC.64 R22, c[0x0][0x628] ;  /* 0x00018a00ff167b82 */ /* 0x000ea20000000a00 */
[----:B------:R-:W-:Y:S01]  /*7f10*/  ULDC UR6, c[0x0][0x150] ;  /* 0x0000540000067ab9 */ /* 0x000fe20000000800 */
[----:B-1--4-:R-:W-:Y:S01]  /*7f20*/  IMAD.MOV.U32 R20, RZ, RZ, R2 ;  /* 0x000000ffff147224 */ /* 0x012fe200078e0002 */
[----:B------:R-:W1:Y:S01]  /*7f30*/  S2R R30, SR_CTAID.Y ;  /* 0x00000000001e7919 */ /* 0x000e620000002600 */
[----:B------:R-:W-:-:S04]  /*7f40*/  IMAD.MOV.U32 R21, RZ, RZ, R3 ;  /* 0x000000ffff157224 */ /* 0x000fc800078e0003 */
[----:B------:R-:W4:Y:S08]  /*7f50*/  LDC R31, c[0x0][0x144] ;  /* 0x00005100ff1f7b82 */ /* 0x000f300000000800 */
[----:B------:R-:W1:Y:S08]  /*7f60*/  LDC R6, c[0x0][0x630] ;  /* 0x00018c00ff067b82 */ /* 0x000e700000000800 */
[----:B------:R-:W1:Y:S01]  /*7f70*/  LDC.64 R26, c[0x0][0x620] ;  /* 0x00018800ff1a7b82 */ /* 0x000e620000000a00 */
[----:B--2---:R-:W-:-:S04]  /*7f80*/  ISETP.NE.U32.AND P1, PT, R22, RZ, PT ;  /* 0x000000ff1600720c */ /* 0x004fc80003f25070 */
[----:B------:R-:W-:Y:S02]  /*7f90*/  ISETP.NE.AND.EX P1, PT, R23, RZ, PT, P1 ;  /* 0x000000ff1700720c */ /* 0x000fe40003f25310 */
[----:B0-----:R-:W-:-:S05]  /*7fa0*/  I2FP.F32.U32 R4, R28 ;  /* 0x0000001c00047245 */ /* 0x001fca0000201000 */
[----:B------:R-:W-:-:S04]  /*7fb0*/  FMUL R4, R4, UR6 ;  /* 0x0000000604047c20 */ /* 0x000fc80008400000 */
[----:B------:R0:W2:Y:S02]  /*7fc0*/  F2I.U32.TRUNC.NTZ R29, R4 ;  /* 0x00000004001d7305 */ /* 0x0000a4000020f000 */
[----:B----4-:R-:W-:Y:S05]  /*7fd0*/  @!P1 BRA `(.L_x_174) ;  /* 0x0000000000289947 */ /* 0x010fea0003800000 */
[----:B------:R-:W4:Y:S02]  /*7fe0*/  LDC R5, c[0x0][0x634] ;  /* 0x00018d00ff057b82 */ /* 0x000f240000000800 */
[----:B----4-:R-:W-:-:S05]  /*7ff0*/  IADD3 R17, P1, R2, R5, RZ ;  /* 0x0000000502117210 */ /* 0x010fca0007f3e0ff */
[----:B---3--:R-:W-:-:S04]  /*8000*/  IMAD.X R25, RZ, RZ, R3, P1 ;  /* 0x000000ffff197224 */ /* 0x008fc800008e0603 */
[----:B0-----:R-:W-:-:S04]  /*8010*/  IMAD.WIDE.U32 R4, R25, R22, RZ ;  /* 0x0000001619047225 */ /* 0x001fc800078e00ff */
[----:B------:R-:W-:-:S04]  /*8020*/  IMAD.WIDE.U32 R18, P1, R17, R23, R4 ;  /* 0x0000001711127225 */ /* 0x000fc80007820004 */
[----:B------:R-:W-:-:S04]  /*8030*/  IMAD.WIDE.U32 R4, R17, R22, RZ ;  /* 0x0000001611047225 */ /* 0x000fc800078e00ff */
[----:B------:R-:W-:Y:S01]  /*8040*/  IMAD.X R21, RZ, RZ, RZ, P1 ;  /* 0x000000ffff157224 */ /* 0x000fe200008e06ff */
[----:B------:R-:W-:Y:S01]  /*8050*/  IADD3 RZ, P1, R5, R18, RZ ;  /* 0x0000001205ff7210 */ /* 0x000fe20007f3e0ff */
[----:B------:R-:W-:-:S04]  /*8060*/  IMAD.MOV.U32 R20, RZ, RZ, R19 ;  /* 0x000000ffff147224 */ /* 0x000fc800078e0013 */
[----:B------:R-:W-:-:S08]  /*8070*/  IMAD.WIDE.U32.X R20, R25, R23, R20, P1 ;  /* 0x0000001719147225 */ /* 0x000fd000008e0414 */
.L_x_174:
[----:B------:R-:W4:Y:S01]  /*8080*/  LDC.64 R34, c[0x0][0x640] ;  /* 0x00019000ff227b82 */ /* 0x000f220000000a00 */
[-C--:B-1-3--:R-:W-:Y:S01]  /*8090*/  SHF.R.U64 R24, R20, R6.reuse, R21 ;  /* 0x0000000614187219 */ /* 0x08afe20000001215 */
[----:B--2---:R-:W-:Y:S01]  /*80a0*/  IMAD.MOV R29, RZ, RZ, -R29 ;  /* 0x000000ffff1d7224 */ /* 0x004fe200078e0a1d */
[----:B0-----:R-:W-:Y:S01]  /*80b0*/  SHF.R.U32.HI R4, RZ, R6, R21 ;  /* 0x00000006ff047219 */ /* 0x001fe20000011615 */
[----:B------:R-:W-:Y:S01]  /*80c0*/  ULDC UR6, c[0x0][0x154] ;  /* 0x0000550000067ab9 */ /* 0x000fe20000000800 */
[----:B------:R-:W-:Y:S01]  /*80d0*/  IADD3 R17, P1, RZ, -R24, RZ ;  /* 0x80000018ff117210 */ /* 0x000fe20007f3e0ff */
[----:B------:R-:W-:Y:S02]  /*80e0*/  IMAD R29, R31, R29, R28 ;  /* 0x0000001d1f1d7224 */ /* 0x000fe400078e021c */
[----:B------:R-:W0:Y:S01]  /*80f0*/  LDC R18, c[0x0][0x618] ;  /* 0x00018600ff127b82 */ /* 0x000e220000000800 */
[----:B------:R-:W-:Y:S02]  /*8100*/  IMAD.MOV.U32 R19, RZ, RZ, -0x1 ;  /* 0xffffffffff137424 */ /* 0x000fe400078e00ff */
[----:B------:R-:W-:-:S02]  /*8110*/  IMAD.X R5, RZ, RZ, ~R4, P1 ;  /* 0x000000ffff057224 */ /* 0x000fc400008e0e04 */
[----:B------:R-:W-:Y:S02]  /*8120*/  IMAD.MOV.U32 R21, RZ, RZ, 0x1 ;  /* 0x00000001ff157424 */ /* 0x000fe400078e00ff */
[-C--:B------:R-:W-:Y:S01]  /*8130*/  IMAD R6, R5, R26.reuse, RZ ;  /* 0x0000001a05067224 */ /* 0x080fe200078e02ff */
[----:B------:R-:W1:Y:S01]  /*8140*/  LDC R20, c[0x0][0x608] ;  /* 0x00018200ff147b82 */ /* 0x000e620000000800 */
[----:B------:R-:W-:-:S04]  /*8150*/  IMAD.WIDE.U32 R4, R17, R26, R2 ;  /* 0x0000001a11047225 */ /* 0x000fc800078e0002 */
[----:B------:R-:W-:Y:S01]  /*8160*/  IMAD R17, R17, R27, R6 ;  /* 0x0000001b11117224 */ /* 0x000fe200078e0206 */
[----:B------:R-:W-:Y:S02]  /*8170*/  I2FP.F32.U32 R6, R30 ;  /* 0x0000001e00067245 */ /* 0x000fe40000201000 */
[----:B------:R-:W2:Y:S01]  /*8180*/  LDC R32, c[0x0][0x658] ;  /* 0x00019600ff207b82 */ /* 0x000ea20000000800 */
[----:B------:R-:W-:Y:S01]  /*8190*/  IMAD.IADD R5, R5, 0x1, R17 ;  /* 0x0000000105057824 */ /* 0x000fe200078e0211 */
[----:B----4-:R-:W-:Y:S01]  /*81a0*/  ISETP.NE.U32.AND P1, PT, R34, RZ, PT ;  /* 0x000000ff2200720c */ /* 0x010fe20003f25070 */
[----:B------:R-:W-:-:S03]  /*81b0*/  FMUL R17, R6, UR6 ;  /* 0x0000000606117c20 */ /* 0x000fc60008400000 */
[----:B------:R-:W-:Y:S01]  /*81c0*/  ISETP.NE.AND.EX P1, PT, R35, RZ, PT, P1 ;  /* 0x000000ff2300720c */ /* 0x000fe20003f25310 */
[----:B------:R3:W4:Y:S01]  /*81d0*/  F2I.U32.TRUNC.NTZ R25, R17 ;  /* 0x0000001100197305 */ /* 0x000722000020f000 */
[----:B------:R-:W3:Y:S01]  /*81e0*/  LDC R27, c[0x0][0x148] ;  /* 0x00005200ff1b7b82 */ /* 0x000ee20000000800 */
[-CC-:B0-----:R-:W-:Y:S02]  /*81f0*/  SHF.R.U64 R22, R4, R18.reuse, R5.reuse ;  /* 0x0000001204167219 */ /* 0x181fe40000001205 */
[----:B------:R-:W-:-:S05]  /*8200*/  SHF.R.U32.HI R5, RZ, R18, R5 ;  /* 0x00000012ff057219 */ /* 0x000fca0000011605 */
[----:B------:R-:W0:Y:S01]  /*8210*/  LDC R28, c[0x0][0x600] ;  /* 0x00018000ff1c7b82 */ /* 0x000e220000000800 */
[-CC-:B-1----:R-:W-:Y:S02]  /*8220*/  SHF.R.U64 R6, R22, R20.reuse, R5.reuse ;  /* 0x0000001416067219 */ /* 0x182fe40000001205 */
[----:B------:R-:W-:-:S05]  /*8230*/  SHF.R.U32.HI R5, RZ, R20, R5 ;  /* 0x00000014ff057219 */ /* 0x000fca0000011605 */
[----:B------:R-:W1:Y:S01]  /*8240*/  LDC R33, c[0x0][0x648] ;  /* 0x00019200ff217b82 */ /* 0x000e620000000800 */
[-CC-:B--2---:R-:W-:Y:S02]  /*8250*/  SHF.R.U64 R26, R6, R32.reuse, R5.reuse ;  /* 0x00000020061a7219 */ /* 0x184fe40000001205 */
[-C--:B------:R-:W-:Y:S02]  /*8260*/  SHF.L.U32 R19, R19, R32.reuse, RZ ;  /* 0x0000002013137219 */ /* 0x080fe400000006ff */
[-C--:B------:R-:W-:Y:S01]  /*8270*/  SHF.R.U32.HI R5, RZ, R32.reuse, R5 ;  /* 0x00000020ff057219 */ /* 0x080fe20000011605 */
[----:B------:R-:W-:Y:S01]  /*8280*/  IMAD.MOV.U32 R4, RZ, RZ, R26 ;  /* 0x000000ffff047224 */ /* 0x000fe200078e001a */
[----:B------:R-:W-:Y:S01]  /*8290*/  SHF.L.U32 R32, R21, R32, RZ ;  /* 0x0000002015207219 */ /* 0x000fe200000006ff */
[----:B------:R-:W2:Y:S01]  /*82a0*/  LDC R36, c[0x0][0x638] ;  /* 0x00018e00ff247b82 */ /* 0x000ea20000000800 */
[----:B------:R-:W-:-:S07]  /*82b0*/  LOP3.LUT R31, RZ, R19, RZ, 0x33, !PT ;  /* 0x00000013ff1f7212 */ /* 0x000fce00078e33ff */
[----:B------:R-:W0:Y:S01]  /*82c0*/  LDC R37, c[0x0][0x610] ;  /* 0x00018400ff257b82 */ /* 0x000e220000000800 */
[----:B----4-:R-:W-:Y:S05]  /*82d0*/  @!P1 BRA `(.L_x_175) ;  /* 0x0000000000289947 */ /* 0x010fea0003800000 */
[----:B---3--:R-:W3:Y:S02]  /*82e0*/  LDC R17, c[0x0][0x64c] ;  /* 0x00019300ff117b82 */ /* 0x008ee40000000800 */
[----:B---3--:R-:W-:-:S05]  /*82f0*/  IADD3 R17, P1, R26, R17, RZ ;  /* 0x000000111a117210 */ /* 0x008fca0007f3e0ff */
        /* <DEDUP_REMOVED lines=8> */
.L_x_175:
[----:B-1----:R-:W-:Y:S01]  /*8380*/  SHF.R.U64 R4, R4, R33, R5 ;  /* 0x0000002104047219 */ /* 0x002fe20000001205 */
[----:B0-----:R-:W-:Y:S01]  /*8390*/  VIADD R19, R28, 0xffffffff ;  /* 0xffffffff1c137836 */ /* 0x001fe20000000000 */
[----:B---3--:R-:W-:Y:S01]  /*83a0*/  LOP3.LUT R17, R6, R31, RZ, 0xc0, !PT ;  /* 0x0000001f06117212 */ /* 0x008fe200078ec0ff */
[----:B------:R-:W-:Y:S02]  /*83b0*/  IMAD.MOV R25, RZ, RZ, -R25 ;  /* 0x000000ffff197224 */ /* 0x000fe400078e0a19 */
[----:B------:R-:W-:Y:S01]  /*83c0*/  IMAD.MOV R5, RZ, RZ, -R4 ;  /* 0x000000ffff057224 */ /* 0x000fe200078e0a04 */
[----:B------:R-:W-:Y:S01]  /*83d0*/  LOP3.LUT R19, R22, R19, RZ, 0xc0, !PT ;  /* 0x0000001316137212 */ /* 0x000fe200078ec0ff */
[----:B------:R-:W-:Y:S02]  /*83e0*/  IMAD R6, R32, R4, R17 ;  /* 0x0000000420067224 */ /* 0x000fe400078e0211 */
[----:B------:R-:W-:Y:S02]  /*83f0*/  @P3 IMAD R29, R27, R25, R30 ;  /* 0x000000191b1d3224 */ /* 0x000fe400078e021e */
[----:B--2---:R-:W-:-:S02]  /*8400*/  IMAD R4, R5, R36, R26 ;  /* 0x0000002405047224 */ /* 0x004fc400078e021a */
[----:B------:R-:W-:Y:S02]  /*8410*/  IMAD R6, R6, R37, R29 ;  /* 0x0000002506067224 */ /* 0x000fe400078e021d */
[----:B------:R-:W-:Y:S02]  /*8420*/  IMAD R19, R4, R28, R19 ;  /* 0x0000001c04137224 */ /* 0x000fe400078e0213 */
[----:B------:R-:W-:Y:S02]  /*8430*/  IMAD.MOV.U32 R17, RZ, RZ, 0x1 ;  /* 0x00000001ff117424 */ /* 0x000fe400078e00ff */
[----:B------:R-:W-:Y:S01]  /*8440*/  IMAD.MOV.U32 R4, RZ, RZ, R24 ;  /* 0x000000ffff047224 */ /* 0x000fe200078e0018 */
[----:B------:R-:W-:Y:S02]  /*8450*/  SEL R5, R19, R6, !P3 ;  /* 0x0000000613057207 */ /* 0x000fe40005800000 */
[----:B------:R-:W-:-:S07]  /*8460*/  SEL R6, R6, R19, !P3 ;  /* 0x0000001306067207 */ /* 0x000fce0005800000 */
.L_x_173:
[----:B------:R-:W-:Y:S02]  /*8470*/  LOP3.LUT P1, RZ, R17, 0xff, RZ, 0xc0, !PT ;  /* 0x000000ff11ff7812 */ /* 0x000fe4000782c0ff */
[----:B------:R-:W-:-:S11]  /*8480*/  LOP3.LUT R150, R150, 0x1, RZ, 0x3c, !PT ;  /* 0x0000000196967812 */ /* 0x000fd600078e3cff */
[----:B------:R-:W-:Y:S05]  /*8490*/  @P1 BRA `(.L_x_176) ;  /* 0xffffff94005c1947 */ /* 0x000fea000383ffff */
[----:B------:R-:W-:Y:S05]  /*84a0*/  EXIT ;  /* 0x000000000000794d */ /* 0x000fea0003800000 */
.L_x_18:
[----:B------:R-:W-:-:S08]  /*84b0*/  ISETP.NE.AND P0, PT, R22, RZ, PT ;  /* 0x000000ff1600720c */ /* 0x000fd00003f05270 */
[----:B--2-45:R-:W0:-:S00]  /*84c0*/  USETMAXREG.DEALLOC.CTAPOOL 0x28 ;  /* 0x00000028000079c8 */ /* 0x034e0000080e0500 */
[----:B------:R-:W-:Y:S05]  /*84d0*/  @P0 EXIT ;  /* 0x000000000000094d */ /* 0x000fea0003800000 */
[----:B0-----:R-:W-:Y:S01]  /*84e0*/  LOP3.LUT P0, RZ, R13, 0xff, RZ, 0xc0, !PT ;  /* 0x000000ff0dff7812 */ /* 0x001fe2000780c0ff */
[----:B------:R-:W-:Y:S02]  /*84f0*/  IMAD.MOV.U32 R12, RZ, RZ, 0x1 ;  /* 0x00000001ff0c7424 */ /* 0x000fe400078e00ff */
[----:B------:R-:W-:-:S10]  /*8500*/  IMAD.MOV.U32 R13, RZ, RZ, RZ ;  /* 0x000000ffff0d7224 */ /* 0x000fd400078e00ff */
[----:B------:R-:W-:Y:S05]  /*8510*/  @!P0 BRA `(.L_x_177) ;  /* 0x0000000c00288947 */ /* 0x000fea0003800000 */
[----:B------:R-:W0:Y:S01]  /*8520*/  S2UR UR8, SR_CgaCtaId ;  /* 0x00000000000879c3 */ /* 0x000e220000008800 */
[----:B------:R-:W-:Y:S01]  /*8530*/  LOP3.LUT P0, RZ, R15, 0x1f, RZ, 0xc0, !PT ;  /* 0x0000001f0fff7812 */ /* 0x000fe2000780c0ff */
[----:B------:R-:W-:Y:S01]  /*8540*/  ULDC UR5, c[0x0][0x658] ;  /* 0x0001960000057ab9 */ /* 0x000fe20000000800 */
[----:B------:R-:W-:Y:S01]  /*8550*/  UMOV UR6, 0xffffffff ;  /* 0xffffffff00067882 */ /* 0x000fe20000000000 */
[----:B------:R-:W-:Y:S01]  /*8560*/  BSSY B0, `(.L_x_177) ;  /* 0x00000c5000007945 */ /* 0x000fe20003800000 */
[C---:B------:R-:W-:Y:S01]  /*8570*/  ISETP.NE.AND P2, PT, R14.reuse, RZ, PT ;  /* 0x000000ff0e00720c */ /* 0x040fe20003f45270 */
[----:B------:R-:W-:Y:S01]  /*8580*/  USHF.L.U32 UR6, UR6, UR5, URZ ;  /* 0x0000000506067299 */ /* 0x000fe2000800063f */
[----:B------:R-:W-:Y:S01]  /*8590*/  ISETP.NE.OR P0, PT, R14, RZ, !P0 ;  /* 0x000000ff0e00720c */ /* 0x000fe20004705670 */
[----:B------:R-:W-:Y:S01]  /*85a0*/  IMAD.MOV.U32 R15, RZ, RZ, 0x1 ;  /* 0x00000001ff0f7424 */ /* 0x000fe200078e00ff */
[----:B------:R-:W-:Y:S01]  /*85b0*/  LOP3.LUT R14, R7, 0x2, RZ, 0xfc, !PT ;  /* 0x00000002070e7812 */ /* 0x000fe200078efcff */
[----:B------:R-:W-:Y:S01]  /*85c0*/  IMAD.MOV.U32 R12, RZ, RZ, 0x1 ;  /* 0x00000001ff0c7424 */ /* 0x000fe200078e00ff */
[----:B------:R-:W-:Y:S01]  /*85d0*/  ULDC UR4, c[0x0][0x600] ;  /* 0x0001800000047ab9 */ /* 0x000fe20000000800 */
[----:B------:R-:W-:Y:S01]  /*85e0*/  IMAD.MOV.U32 R13, RZ, RZ, RZ ;  /* 0x000000ffff0d7224 */ /* 0x000fe200078e00ff */
[----:B------:R-:W-:Y:S01]  /*85f0*/  UMOV UR7, 0x1 ;  /* 0x0000000100077882 */ /* 0x000fe20000000000 */
[----:B------:R-:W-:-:S02]  /*8600*/  UIADD3 UR21, UR13, 0x1, URZ ;  /* 0x000000010d157890 */ /* 0x000fc4000fffe03f */
[----:B------:R-:W-:Y:S02]  /*8610*/  UIADD3 UR16, UR4, -0x1, URZ ;  /* 0xffffffff04107890 */ /* 0x000fe4000fffe03f */
[----:B------:R-:W-:Y:S02]  /*8620*/  USHF.L.U32 UR18, UR7, UR5, URZ ;  /* 0x0000000507127299 */ /* 0x000fe4000800063f */
[----:B------:R-:W-:Y:S01]  /*8630*/  ULOP3.LUT UR17, URZ, UR6, URZ, 0x33, !UPT ;  /* 0x000000063f117292 */ /* 0x000fe2000f8e333f */
[----:B------:R-:W-:Y:S01]  /*8640*/  ULDC.64 UR22, c[0x0][0x198] ;  /* 0x0000660000167ab9 */ /* 0x000fe20000000a00 */
[----:B0-----:R-:W-:-:S10]  /*8650*/  IMAD.U32 R17, RZ, RZ, UR8 ;  /* 0x00000008ff117e24 */ /* 0x001fd4000f8e00ff */
.L_x_189:
[----:B------:R-:W-:-:S03]  /*8660*/  UMOV UR4, 0xffffffff ;  /* 0xffffffff00047882 */ /* 0x000fc60000000000 */
[----:B------:R-:W-:Y:S05]  /*8670*/  BRA.DIV UR4, `(.L_x_178) ;  /* 0x0000002204947947 */ /* 0x000fea000b800000 */
[----:B------:R-:W-:-:S13]  /*8680*/  ELECT P1, URZ, PT ;  /* 0x00000000003f782f */ /* 0x000fda0003820000 */
.L_x_235:
[----:B------:R-:W0:Y:S01]  /*8690*/  LDC R10, c[0x0][0x28c] ;  /* 0x0000a300ff0a7b82 */ /* 0x000e220000000800 */
[----:B------:R-:W-:Y:S01]  /*86a0*/  BSSY B1, `(.L_x_179) ;  /* 0x000003b000017945 */ /* 0x000fe20003800000 */
[----:B0-----:R-:W-:-:S13]  /*86b0*/  ISETP.LT.OR P1, PT, R10, 0x1, !P1 ;  /* 0x000000010a00780c */ /* 0x001fda0004f21670 */
[----:B------:R-:W-:Y:S05]  /*86c0*/  @P1 BRA `(.L_x_180) ;  /* 0x0000000000e01947 */ /* 0x000fea0003800000 */
[----:B------:R-:W-:Y:S02]  /*86d0*/  IMAD R17, R6, 0x8, R17 ;  /* 0x0000000806117824 */ /* 0x000fe400078e0211 */
[----:B------:R-:W-:Y:S02]  /*86e0*/  IMAD.SHL.U32 R16, R5, 0x80, RZ ;  /* 0x0000008005107824 */ /* 0x000fe400078e00ff */
[----:B------:R-:W-:Y:S02]  /*86f0*/  IMAD.MOV.U32 R20, RZ, RZ, RZ ;  /* 0x000000ffff147224 */ /* 0x000fe400078e00ff */
[----:B------:R-:W-:Y:S02]  /*8700*/  IMAD.U32 R22, RZ, RZ, UR21 ;  /* 0x00000015ff167e24 */ /* 0x000fe4000f8e00ff */
[----:B------:R-:W-:Y:S02]  /*8710*/  IMAD.MOV.U32 R5, RZ, RZ, R12 ;  /* 0x000000ffff057224 */ /* 0x000fe400078e000c */
[----:B------:R-:W-:-:S02]  /*8720*/  IMAD.MOV.U32 R6, RZ, RZ, R13 ;  /* 0x000000ffff067224 */ /* 0x000fc400078e000d */
[----:B------:R-:W-:-:S07]  /*8730*/  IMAD.SHL.U32 R18, R17, 0x8, RZ ;  /* 0x0000000811127824 */ /* 0x000fce00078e00ff */
.L_x_184:
[----:B------:R-:W0:Y:S01]  /*8740*/  S2UR UR4, SR_CgaCtaId ;  /* 0x00000000000479c3 */ /* 0x000e220000008800 */
[----:B------:R-:W-:-:S07]  /*8750*/  MOV R10, 0x400 ;  /* 0x00000400000a7802 */ /* 0x000fce0000000f00 */
[----:B------:R-:W1:Y:S01]  /*8760*/  @!P2 LDC R11, c[0x0][0x500] ;  /* 0x00014000ff0bab82 */ /* 0x000e620000000800 */
[----:B0-----:R-:W-:-:S05]  /*8770*/  IMAD.U32 R17, RZ, RZ, UR4 ;  /* 0x00000004ff117e24 */ /* 0x001fca000f8e00ff */
[----:B------:R-:W-:Y:S02]  /*8780*/  LEA R21, R17, R10, 0x18 ;  /* 0x0000000a11157211 */ /* 0x000fe400078ec0ff */
[----:B------:R-:W-:-:S03]  /*8790*/  SHF.L.U32 R10, R5, 0x1f, RZ ;  /* 0x0000001f050a7819 */ /* 0x000fc600000006ff */
[----:B------:R-:W-:-:S04]  /*87a0*/  IMAD R19, R6, 0x8, R21 ;  /* 0x0000000806137824 */ /* 0x000fc800078e0215 */
[----:B------:R-:W0:Y:S02]  /*87b0*/  SYNCS.PHASECHK.TRANS64.TRYWAIT P1, [R19+URZ+0x128], R10 ;  /* 0x0001280a130075a7 */ /* 0x000e24000802017f */
[----:B01----:R-:W-:Y:S05]  /*87c0*/  @!P1 BRA `(.L_x_181) ;  /* 0x0000002000609947 */ /* 0x003fea0003800000 */
.L_x_236:
[----:B0-----:R-:W-:Y:S01]  /*87d0*/  PRMT R10, R14, 0x9910, RZ ;  /* 0x000099100e0a7816 */ /* 0x001fe200000000ff */
[----:B------:R0:W-:Y:S03]  /*87e0*/  @!P2 SYNCS.ARRIVE.TRANS64 RZ, [R19+URZ], R11 ;  /* 0x0000000b13ffa9a7 */ /* 0x0001e6000800003f */
[----:B------:R-:W-:-:S13]  /*87f0*/  ISETP.NE.AND P1, PT, R10, 0x2, PT ;  /* 0x000000020a00780c */ /* 0x000fda0003f25270 */
[----:B0-----:R-:W-:Y:S05]  /*8800*/  @P1 BRA `(.L_x_182) ;  /* 0x0000000000041947 */ /* 0x001fea0003800000 */
[----:B------:R-:W-:Y:S01]  /*8810*/  BPT.TRAP 0x1 ;  /* 0x000000040000795c */ /* 0x000fe20000300000 */
.L_x_182:
[----:B------:R-:W-:Y:S05]  /*8820*/  @P0 BRA `(.L_x_183) ;  /* 0x0000000000040947 */ /* 0x000fea0003800000 */
[----:B------:R-:W-:Y:S01]  /*8830*/  BPT.TRAP 0x1 ;  /* 0x000000040000795c */ /* 0x000fe20000300000 */
.L_x_183:
[----:B------:R-:W-:Y:S01]  /*8840*/  IMAD R10, R6, 0x8, R17 ;  /* 0x00000008060a7824 */ /* 0x000fe200078e0211 */
[----:B------:R-:W-:Y:S01]  /*8850*/  R2UR UR9, R19 ;  /* 0x00000000130972ca */ /* 0x000fe200000e0000 */
[----:B------:R-:W-:Y:S01]  /*8860*/  VIADD R22, R22, 0xffffffff ;  /* 0xffffffff16167836 */ /* 0x000fe20000000000 */
[----:B------:R-:W-:Y:S01]  /*8870*/  UIADD3 UR4, UP0, UR22, 0xf0, URZ ;  /* 0x000000f016047890 */ /* 0x000fe2000ff1e03f */
[--C-:B------:R-:W-:Y:S01]  /*8880*/  IMAD.U32 R10, R10, 0x100, R21.reuse ;  /* 0x000001000a0a7824 */ /* 0x100fe200078e0015 */
[----:B------:R-:W-:Y:S01]  /*8890*/  R2UR UR11, R18 ;  /* 0x00000000120b72ca */ /* 0x000fe200000e0000 */
[----:B------:R-:W-:Y:S01]  /*88a0*/  IMAD R21, R6, 0x1000, R21 ;  /* 0x0000100006157824 */ /* 0x000fe200078e0215 */
[----:B------:R-:W-:Y:S01]  /*88b0*/  R2UR UR10, R20 ;  /* 0x00000000140a72ca */ /* 0x000fe200000e0000 */
[----:B------:R-:W-:Y:S01]  /*88c0*/  UIADD3 UR24, UP1, UR22, 0x1f0, URZ ;  /* 0x000001f016187890 */ /* 0x000fe2000ff3e03f */
[----:B------:R-:W-:Y:S01]  /*88d0*/  R2UR UR5, R10 ;  /* 0x000000000a0572ca */ /* 0x000fe200000e0000 */
[----:B------:R-:W-:Y:S01]  /*88e0*/  VIADD R6, R6, 0x1 ;  /* 0x0000000106067836 */ /* 0x000fe20000000000 */
[----:B------:R-:W-:Y:S01]  /*88f0*/  R2UR UR8, R21 ;  /* 0x00000000150872ca */ /* 0x000fe200000e0000 */
[----:B------:R-:W-:Y:S01]  /*8900*/  UIADD3.X UR25, URZ, UR23, URZ, UP1, !UPT ;  /* 0x000000173f197290 */ /* 0x000fe20008ffe43f */
[----:B------:R-:W-:Y:S01]  /*8910*/  R2UR UR12, R4 ;  /* 0x00000000040c72ca */ /* 0x000fe200000e0000 */
[----:B------:R-:W-:Y:S01]  /*8920*/  UMOV UR20, 0xff0000 ;  /* 0x00ff000000147882 */ /* 0x000fe20000000000 */
[----:B------:R-:W-:Y:S01]  /*8930*/  R2UR UR19, R16 ;  /* 0x00000000101372ca */ /* 0x000fe200000e0000 */
[----:B------:R-:W-:Y:S01]  /*8940*/  UMOV UR6, 0x0 ;  /* 0x0000000000067882 */ /* 0x000fe20000000000 */
[----:B------:R-:W-:Y:S01]  /*8950*/  ISETP.GT.AND P4, PT, R22, 0x1, PT ;  /* 0x000000011600780c */ /* 0x000fe20003f84270 */
[----:B------:R-:W-:Y:S01]  /*8960*/  UMOV UR7, 0x10000000 ;  /* 0x1000000000077882 */ /* 0x000fe20000000000 */
[----:B------:R-:W-:Y:S01]  /*8970*/  ISETP.NE.AND P1, PT, R6, 0x25, PT ;  /* 0x000000250600780c */ /* 0x000fe20003f25270 */
[----:B------:R-:W-:-:S02]  /*8980*/  VIADD R20, R20, 0x20 ;  /* 0x0000002014147836 */ /* 0x000fc40000000000 */
[----:B------:R-:W-:Y:S01]  /*8990*/  UIADD3 UR14, UR5, 0x380, URZ ;  /* 0x00000380050e7890 */ /* 0x000fe2000fffe03f */
[----:B------:R-:W-:Y:S01]  /*89a0*/  SEL R10, RZ, 0x1, P1 ;  /* 0x00000001ff0a7807 */ /* 0x000fe20000800000 */
[----:B------:R-:W-:Y:S01]  /*89b0*/  UIADD3.X UR5, URZ, UR23, URZ, UP0, !UPT ;  /* 0x000000173f057290 */ /* 0x000fe200087fe43f */
[----:B------:R-:W-:Y:S01]  /*89c0*/  SEL R6, R6, RZ, P1 ;  /* 0x000000ff06067207 */ /* 0x000fe20000800000 */
[----:B------:R-:W-:Y:S01]  /*89d0*/  UIADD3 UR15, UR8, 0x12b80, URZ ;  /* 0x00012b80080f7890 */ /* 0x000fe2000fffe03f */
[----:B------:R-:W-:Y:S02]  /*89e0*/  LOP3.LUT R5, R5, R10, RZ, 0x3c, !PT ;  /* 0x0000000a05057212 */ /* 0x000fe400078e3cff */
[----:B------:R-:W-:-:S04]  /*89f0*/  UMOV UR8, UR14 ;  /* 0x0000000e00087c82 */ /* 0x000fc80008000000 */
[----:B------:R0:W-:Y:S02]  /*8a00*/  UTMALDG.3D.MULTICAST [UR8], [UR4], UR20, desc[UR6] ;  /* 0x00000608040073b4 */ /* 0x0001e40008011814 */
[----:B0-----:R-:W-:Y:S01]  /*8a10*/  UMOV UR8, UR15 ;  /* 0x0000000f00087c82 */ /* 0x001fe20008000000 */
[----:B------:R-:W-:Y:S02]  /*8a20*/  UMOV UR11, UR19 ;  /* 0x00000013000b7c82 */ /* 0x000fe40008000000 */
[----:B------:R0:W-:Y:S02]  /*8a30*/  UTMALDG.3D [UR8], [UR24], desc[UR6] ;  /* 0x00000608180075b4 */ /* 0x0001e40008011000 */
[----:B0-----:R-:W-:Y:S05]  /*8a40*/  @P4 BRA `(.L_x_184) ;  /* 0xfffffffc003c4947 */ /* 0x001fea000383ffff */
.L_x_180:
[----:B------:R-:W-:Y:S05]  /*8a50*/  BSYNC B1 ;  /* 0x0000000000017941 */ /* 0x000fea0003800000 */
.L_x_179:
[----:B------:R-:W-:Y:S01]  /*8a60*/  LOP3.LUT P5, RZ, R15, 0xff, RZ, 0xc0, !PT ;  /* 0x000000ff0fff7812 */ /* 0x000fe200078ac0ff */
[----:B------:R-:W-:Y:S01]  /*8a70*/  VIADD R6, R13, UR13 ;  /* 0x0000000d0d067c36 */ /* 0x000fe20008000000 */
[----:B------:R-:W-:Y:S02]  /*8a80*/  UISETP.GE.U32.AND UP0, UPT, UR13, 0x25, UPT ;  /* 0x000000250d00788c */ /* 0x000fe4000bf06070 */
[----:B------:R-:W-:Y:S01]  /*8a90*/  IMAD.U32 R11, RZ, RZ, UR13 ;  /* 0x0000000dff0b7e24 */ /* 0x000fe2000f8e00ff */
[----:B------:R-:W-:Y:S01]  /*8aa0*/  ULDC.64 UR4, c[0x0][0x650] ;  /* 0x0001940000047ab9 */ /* 0x000fe20000000a00 */
[C---:B------:R-:W-:Y:S01]  /*8ab0*/  IMAD.WIDE.U32 R4, R6.reuse, -0x45306eb3, RZ ;  /* 0xbacf914d06047825 */ /* 0x040fe200078e00ff */
[C---:B------:R-:W-:Y:S01]  /*8ac0*/  ISETP.GT.U32.AND P1, PT, R6.reuse, 0x24, PT ;  /* 0x000000240600780c */ /* 0x040fe20003f24070 */
[----:B------:R-:W-:Y:S01]  /*8ad0*/  BSSY B1, `(.L_x_185) ;  /* 0x000006b000017945 */ /* 0x000fe20003800000 */
[----:B------:R-:W-:Y:S01]  /*8ae0*/  PLOP3.LUT P4, PT, PT, PT, UP0, 0x80, 0x0 ;  /* 0x000000000000781c */ /* 0x000fe20003f8f008 */
[----:B------:R-:W-:Y:S01]  /*8af0*/  IMAD.IADD R4, R6, 0x1, -R5 ;  /* 0x0000000106047824 */ /* 0x000fe200078e0a05 */
[----:B------:R-:W-:-:S02]  /*8b00*/  ISETP.LT.U32.AND P1, PT, R11, 0x25, P1 ;  /* 0x000000250b00780c */ /* 0x000fc40000f21070 */
[----:B------:R-:W-:Y:S01]  /*8b10*/  PRMT R15, RZ, 0x7610, R15 ;  /* 0x00007610ff0f7816 */ /* 0x000fe2000000000f */
[----:B------:R-:W0:Y:S01]  /*8b20*/  @P5 S2R R17, SR_CgaCtaId ;  /* 0x0000000000115919 */ /* 0x000e220000008800 */
[----:B------:R-:W-:Y:S02]  /*8b30*/  SEL R11, RZ, 0x1, !P1 ;  /* 0x00000001ff0b7807 */ /* 0x000fe40004800000 */
[----:B------:R-:W-:Y:S02]  /*8b40*/  IADD3 R2, P1, R2, R8, RZ ;  /* 0x0000000802027210 */ /* 0x000fe40007f3e0ff */
[----:B------:R-:W-:Y:S02]  /*8b50*/  @P5 MOV R10, 0x400 ;  /* 0x00000400000a5802 */ /* 0x000fe40000000f00 */
[----:B------:R-:W-:Y:S01]  /*8b60*/  LEA.HI R4, R4, R5, RZ, 0x1f ;  /* 0x0000000504047211 */ /* 0x000fe200078ff8ff */
[----:B------:R-:W-:Y:S01]  /*8b70*/  IMAD.X R3, R3, 0x1, R0, P1 ;  /* 0x0000000103037824 */ /* 0x000fe200008e0600 */
[----:B------:R-:W-:Y:S01]  /*8b80*/  ISETP.GE.U32.AND P1, PT, R2, UR4, PT ;  /* 0x0000000402007c0c */ /* 0x000fe2000bf26070 */
[----:B------:R-:W-:Y:S01]  /*8b90*/  IMAD.MOV.U32 R5, RZ, RZ, -0x1 ;  /* 0xffffffffff057424 */ /* 0x000fe200078e00ff */
[----:B------:R-:W-:-:S02]  /*8ba0*/  LOP3.LUT R12, R12, R11, RZ, 0x3c, !PT ;  /* 0x0000000b0c0c7212 */ /* 0x000fc400078e3cff */
[----:B------:R-:W-:Y:S02]  /*8bb0*/  ISETP.GE.U32.AND.EX P1, PT, R3, UR5, PT, P1 ;  /* 0x0000000503007c0c */ /* 0x000fe4000bf26110 */
[----:B------:R-:W-:Y:S01]  /*8bc0*/  SHF.R.U32.HI R13, RZ, 0x5, R4 ;  /* 0x00000005ff0d7819 */ /* 0x000fe20000011604 */
[----:B------:R-:W-:-:S03]  /*8bd0*/  IMAD.MOV.U32 R4, RZ, RZ, -0x1 ;  /* 0xffffffffff047424 */ /* 0x000fc600078e00ff */
[----:B------:R-:W-:Y:S01]  /*8be0*/  @P4 LOP3.LUT R12, R12, 0x1, R13, 0x78, !PT ;  /* 0x000000010c0c4812 */ /* 0x000fe200078e780d */
[----:B------:R-:W-:Y:S02]  /*8bf0*/  IMAD R13, R13, -0x25, R6 ;  /* 0xffffffdb0d0d7824 */ /* 0x000fe400078e0206 */
[----:B------:R-:W-:Y:S01]  /*8c00*/  IMAD.MOV.U32 R6, RZ, RZ, -0x1 ;  /* 0xffffffffff067424 */ /* 0x000fe200078e00ff */
[----:B0-----:R-:W-:-:S04]  /*8c10*/  @P5 LEA R10, R17, R10, 0x18 ;  /* 0x0000000a110a5211 */ /* 0x001fc800078ec0ff */
[----:B------:R0:W-:Y:S02]  /*8c20*/  @P5 SYNCS.ARRIVE.TRANS64.A1T0 RZ, [R10+URZ+0x288], RZ ;  /* 0x000288ff0aff59a7 */ /* 0x0001e4000810003f */
[----:B0-----:R-:W-:Y:S01]  /*8c30*/  PRMT R10, RZ, 0x7610, R10 ;  /* 0x00007610ff0a7816 */ /* 0x001fe2000000000a */
[----:B------:R-:W-:Y:S06]  /*8c40*/  @P1 BRA `(.L_x_186) ;  /* 0x00000004004c1947 */ /* 0x000fec0003800000 */
[----:B------:R-:W0:Y:S01]  /*8c50*/  S2R R18, SR_CTAID.X ;  /* 0x0000000000127919 */ /* 0x000e220000002500 */
[----:B------:R-:W-:Y:S01]  /*8c60*/  ULDC.64 UR4, c[0x0][0x628] ;  /* 0x00018a0000047ab9 */ /* 0x000fe20000000a00 */
[----:B------:R-:W1:Y:S01]  /*8c70*/  LDC R19, c[0x0][0x144] ;  /* 0x00005100ff137b82 */ /* 0x000e620000000800 */
[----:B------:R-:W-:Y:S01]  /*8c80*/  ISETP.NE.U32.AND P1, PT, RZ, UR4, PT ;  /* 0x00000004ff007c0c */ /* 0x000fe2000bf25070 */
[----:B------:R-:W2:Y:S01]  /*8c90*/  S2R R6, SR_CTAID.Y ;  /* 0x0000000000067919 */ /* 0x000ea20000002600 */
[----:B------:R-:W-:Y:S01]  /*8ca0*/  ULDC UR7, c[0x0][0x630] ;  /* 0x00018c0000077ab9 */ /* 0x000fe20000000800 */
[----:B------:R-:W-:Y:S01]  /*8cb0*/  ULDC UR8, c[0x0][0x150] ;  /* 0x0000540000087ab9 */ /* 0x000fe20000000800 */
[----:B------:R-:W-:Y:S01]  /*8cc0*/  ISETP.NE.AND.EX P1, PT, RZ, UR5, PT, P1 ;  /* 0x00000005ff007c0c */ /* 0x000fe2000bf25310 */
[----:B------:R-:W-:Y:S02]  /*8cd0*/  IMAD.MOV.U32 R4, RZ, RZ, R2 ;  /* 0x000000ffff047224 */ /* 0x000fe400078e0002 */
[----:B------:R-:W-:Y:S01]  /*8ce0*/  IMAD.MOV.U32 R5, RZ, RZ, R3 ;  /* 0x000000ffff057224 */ /* 0x000fe200078e0003 */
[----:B0-----:R-:W-:-:S09]  /*8cf0*/  I2FP.F32.U32 R20, R18 ;  /* 0x0000001200147245 */ /* 0x001fd20000201000 */
[----:B------:R-:W-:Y:S05]  /*8d00*/  @!P1 BRA `(.L_x_187) ;  /* 0x0000000000289947 */ /* 0x000fea0003800000 */
[----:B------:R-:W-:Y:S02]  /*8d10*/  ULDC UR6, c[0x0][0x634] ;  /* 0x00018d0000067ab9 */ /* 0x000fe40000000800 */
[----:B------:R-:W-:-:S05]  /*8d20*/  IADD3 R5, P1, R2, UR6, RZ ;  /* 0x0000000602057c10 */ /* 0x000fca000ff3e0ff */
[----:B------:R-:W-:-:S04]  /*8d30*/  IMAD.X R21, RZ, RZ, R3, P1 ;  /* 0x000000ffff157224 */ /* 0x000fc800008e0603 */
[----:B------:R-:W-:-:S04]  /*8d40*/  IMAD.WIDE.U32 R10, R21, UR4, RZ ;  /* 0x00000004150a7c25 */ /* 0x000fc8000f8e00ff */
[----:B------:R-:W-:-:S04]  /*8d50*/  IMAD.WIDE.U32 R10, P1, R5, UR5, R10 ;  /* 0x00000005050a7c25 */ /* 0x000fc8000f82000a */
[----:B------:R-:W-:-:S04]  /*8d60*/  IMAD.WIDE.U32 R4, R5, UR4, RZ ;  /* 0x0000000405047c25 */ /* 0x000fc8000f8e00ff */
[----:B------:R-:W-:Y:S01]  /*8d70*/  IMAD.MOV.U32 R4, RZ, RZ, R11 ;  /* 0x000000ffff047224 */ /* 0x000fe200078e000b */
[----:B------:R-:W-:Y:S01]  /*8d80*/  IADD3 RZ, P4, R5, R10, RZ ;  /* 0x0000000a05ff7210 */ /* 0x000fe20007f9e0ff */
[----:B------:R-:W-:-:S04]  /*8d90*/  IMAD.X R5, RZ, RZ, RZ, P1 ;  /* 0x000000ffff057224 */ /* 0x000fc800008e06ff */
[----:B------:R-:W-:-:S08]  /*8da0*/  IMAD.WIDE.U32.X R4, R21, UR5, R4, P4 ;  /* 0x0000000515047c25 */ /* 0x000fd0000a0e0404 */
.L_x_187:
[----:B------:R-:W-:Y:S01]  /*8db0*/  FMUL R20, R20, UR8 ;  /* 0x0000000814147c20 */ /* 0x000fe20008400000 */
[--C-:B------:R-:W-:Y:S01]  /*8dc0*/  SHF.R.U64 R16, R4, UR7, R5.reuse ;  /* 0x0000000704107c19 */ /* 0x100fe20008001205 */
[----:B------:R-:W-:Y:S01]  /*8dd0*/  ULDC.64 UR4, c[0x0][0x620] ;  /* 0x0001880000047ab9 */ /* 0x000fe20000000a00 */
[----:B------:R-:W-:Y:S01]  /*8de0*/  SHF.R.U32.HI R4, RZ, UR7, R5 ;  /* 0x00000007ff047c19 */ /* 0x000fe20008011605 */
[----:B------:R-:W-:Y:S01]  /*8df0*/  ULDC.64 UR6, c[0x0][0x640] ;  /* 0x0001900000067ab9 */ /* 0x000fe20000000a00 */
[----:B------:R-:W-:Y:S01]  /*8e00*/  IADD3 R5, P1, RZ, -R16, RZ ;  /* 0x80000010ff057210 */ /* 0x000fe20007f3e0ff */
[----:B------:R-:W0:Y:S01]  /*8e10*/  F2I.U32.TRUNC.NTZ R20, R20 ;  /* 0x0000001400147305 */ /* 0x000e22000020f000 */
[----:B------:R-:W3:Y:S03]  /*8e20*/  LDC R21, c[0x0][0x148] ;  /* 0x00005200ff157b82 */ /* 0x000ee60000000800 */
[----:B------:R-:W-:Y:S01]  /*8e30*/  IMAD.X R4, RZ, RZ, ~R4, P1 ;  /* 0x000000ffff047224 */ /* 0x000fe200008e0e04 */
[----:B------:R-:W-:-:S03]  /*8e40*/  ISETP.NE.U32.AND P1, PT, RZ, UR6, PT ;  /* 0x00000006ff007c0c */ /* 0x000fc6000bf25070 */
[----:B------:R-:W-:Y:S01]  /*8e50*/  IMAD R4, R4, UR4, RZ ;  /* 0x0000000404047c24 */ /* 0x000fe2000f8e02ff */
[----:B------:R-:W-:-:S03]  /*8e60*/  ISETP.NE.AND.EX P1, PT, RZ, UR7, PT, P1 ;  /* 0x00000007ff007c0c */ /* 0x000fc6000bf25310 */
[C---:B------:R-:W-:Y:S01]  /*8e70*/  IMAD R11, R5.reuse, UR5, R4 ;  /* 0x00000005050b7c24 */ /* 0x040fe2000f8e0204 */
[----:B------:R-:W-:Y:S01]  /*8e80*/  ULDC UR5, c[0x0][0x154] ;  /* 0x0000550000057ab9 */ /* 0x000fe20000000800 */
[----:B------:R-:W-:Y:S01]  /*8e90*/  IMAD.WIDE.U32 R4, R5, UR4, R2 ;  /* 0x0000000405047c25 */ /* 0x000fe2000f8e0002 */
[----:B------:R-:W-:-:S03]  /*8ea0*/  ULDC UR4, c[0x0][0x618] ;  /* 0x0001860000047ab9 */ /* 0x000fc60000000800 */
[----:B0-----:R-:W-:Y:S02]  /*8eb0*/  IMAD.MOV R10, RZ, RZ, -R20 ;  /* 0x000000ffff0a7224 */ /* 0x001fe400078e0a14 */
[----:B------:R-:W-:Y:S02]  /*8ec0*/  IMAD.IADD R5, R5, 0x1, R11 ;  /* 0x0000000105057824 */ /* 0x000fe400078e020b */
[----:B-1----:R-:W-:Y:S01]  /*8ed0*/  IMAD R18, R19, R10, R18 ;  /* 0x0000000a13127224 */ /* 0x002fe200078e0212 */
[----:B--2---:R-:W-:Y:S02]  /*8ee0*/  I2FP.F32.U32 R10, R6 ;  /* 0x00000006000a7245 */ /* 0x004fe40000201000 */
[--C-:B------:R-:W-:Y:S02]  /*8ef0*/  SHF.R.U64 R19, R4, UR4, R5.reuse ;  /* 0x0000000404137c19 */ /* 0x100fe40008001205 */
[----:B------:R-:W-:Y:S01]  /*8f00*/  SHF.R.U32.HI R4, RZ, UR4, R5 ;  /* 0x00000004ff047c19 */ /* 0x000fe20008011605 */
[----:B------:R-:W-:Y:S01]  /*8f10*/  FMUL R10, R10, UR5 ;  /* 0x000000050a0a7c20 */ /* 0x000fe20008400000 */
[----:B------:R-:W-:-:S02]  /*8f20*/  ULDC UR4, c[0x0][0x608] ;  /* 0x0001820000047ab9 */ /* 0x000fc40000000800 */
[--C-:B------:R-:W-:Y:S01]  /*8f30*/  SHF.R.U64 R22, R19, UR4, R4.reuse ;  /* 0x0000000413167c19 */ /* 0x100fe20008001204 */
[----:B------:R0:W1:Y:S01]  /*8f40*/  F2I.U32.TRUNC.NTZ R24, R10 ;  /* 0x0000000a00187305 */ /* 0x000062000020f000 */
[----:B------:R-:W-:Y:S01]  /*8f50*/  SHF.R.U32.HI R5, RZ, UR4, R4 ;  /* 0x00000004ff057c19 */ /* 0x000fe20008011604 */
[----:B------:R-:W-:-:S03]  /*8f60*/  ULDC UR4, c[0x0][0x658] ;  /* 0x0001960000047ab9 */ /* 0x000fc60000000800 */
[--C-:B------:R-:W-:Y:S02]  /*8f70*/  SHF.R.U64 R20, R22, UR4, R5.reuse ;  /* 0x0000000416147c19 */ /* 0x100fe40008001205 */
[----:B------:R-:W-:-:S03]  /*8f80*/  SHF.R.U32.HI R23, RZ, UR4, R5 ;  /* 0x00000004ff177c19 */ /* 0x000fc60008011605 */
[----:B------:R-:W-:Y:S02]  /*8f90*/  IMAD.MOV.U32 R4, RZ, RZ, R20 ;  /* 0x000000ffff047224 */ /* 0x000fe400078e0014 */
[----:B------:R-:W-:Y:S01]  /*8fa0*/  IMAD.MOV.U32 R5, RZ, RZ, R23 ;  /* 0x000000ffff057224 */ /* 0x000fe200078e0017 */
[----:B0-----:R-:W-:Y:S06]  /*8fb0*/  @!P1 BRA `(.L_x_188) ;  /* 0x0000000000289947 */ /* 0x001fec0003800000 */
        /* <DEDUP_REMOVED lines=10> */
.L_x_188:
[----:B------:R-:W-:Y:S01]  /*9060*/  ULDC UR4, c[0x0][0x648] ;  /* 0x0001920000047ab9 */ /* 0x000fe20000000800 */
[----:B------:R-:W-:Y:S01]  /*9070*/  LOP3.LUT R22, R22, UR17, RZ, 0xc0, !PT ;  /* 0x0000001116167c12 */ /* 0x000fe2000f8ec0ff */
[----:B-1----:R-:W-:Y:S01]  /*9080*/  IMAD.MOV R24, RZ, RZ, -R24 ;  /* 0x000000ffff187224 */ /* 0x002fe200078e0a18 */
[----:B------:R-:W-:Y:S01]  /*9090*/  SHF.R.U64 R5, R4, UR4, R5 ;  /* 0x0000000404057c19 */ /* 0x000fe20008001205 */
[----:B------:R-:W-:Y:S01]  /*90a0*/  ULDC UR4, c[0x0][0x638] ;  /* 0x00018e0000047ab9 */ /* 0x000fe20000000800 */
[----:B------:R-:W-:Y:S01]  /*90b0*/  LOP3.LUT R19, R19, UR16, RZ, 0xc0, !PT ;  /* 0x0000001013137c12 */ /* 0x000fe2000f8ec0ff */
[----:B---3--:R-:W-:Y:S01]  /*90c0*/  @P3 IMAD R18, R21, R24, R6 ;  /* 0x0000001815123224 */ /* 0x008fe200078e0206 */
[----:B------:R-:W-:Y:S01]  /*90d0*/  ULDC UR5, c[0x0][0x610] ;  /* 0x0001840000057ab9 */ /* 0x000fe20000000800 */
[----:B------:R-:W-:Y:S02]  /*90e0*/  IMAD.MOV R11, RZ, RZ, -R5 ;  /* 0x000000ffff0b7224 */ /* 0x000fe400078e0a05 */
[----:B------:R-:W-:-:S02]  /*90f0*/  IMAD R5, R5, UR18, R22 ;  /* 0x0000001205057c24 */ /* 0x000fc4000f8e0216 */
[----:B------:R-:W-:Y:S01]  /*9100*/  IMAD R20, R11, UR4, R20 ;  /* 0x000000040b147c24 */ /* 0x000fe2000f8e0214 */
[----:B------:R-:W-:Y:S01]  /*9110*/  ULDC UR4, c[0x0][0x600] ;  /* 0x0001800000047ab9 */ /* 0x000fe20000000800 */
[----:B------:R-:W-:Y:S02]  /*9120*/  IMAD R18, R5, UR5, R18 ;  /* 0x0000000505127c24 */ /* 0x000fe4000f8e0212 */
[----:B------:R-:W-:Y:S02]  /*9130*/  IMAD R11, R20, UR4, R19 ;  /* 0x00000004140b7c24 */ /* 0x000fe4000f8e0213 */
[----:B------:R-:W-:Y:S02]  /*9140*/  IMAD.MOV.U32 R10, RZ, RZ, 0x1 ;  /* 0x00000001ff0a7424 */ /* 0x000fe400078e00ff */
[----:B------:R-:W-:Y:S01]  /*9150*/  IMAD.MOV.U32 R4, RZ, RZ, R16 ;  /* 0x000000ffff047224 */ /* 0x000fe200078e0010 */
[----:B------:R-:W-:Y:S02]  /*9160*/  SEL R5, R11, R18, !P3 ;  /* 0x000000120b057207 */ /* 0x000fe40005800000 */
[----:B------:R-:W-:-:S07]  /*9170*/  SEL R6, R18, R11, !P3 ;  /* 0x0000000b12067207 */ /* 0x000fce0005800000 */
.L_x_186:
[----:B------:R-:W-:Y:S05]  /*9180*/  BSYNC B1 ;  /* 0x0000000000017941 */ /* 0x000fea0003800000 */
.L_x_185:
[----:B------:R-:W-:-:S13]  /*9190*/  LOP3.LUT P1, RZ, R10, 0xff, RZ, 0xc0, !PT ;  /* 0x000000ff0aff7812 */ /* 0x000fda000782c0ff */
[----:B------:R-:W-:Y:S05]  /*91a0*/  @P1 BRA `(.L_x_189) ;  /* 0xfffffff4002c1947 */ /* 0x000fea000383ffff */
[----:B------:R-:W-:Y:S05]  /*91b0*/  BSYNC B0 ;  /* 0x0000000000007941 */ /* 0x000fea0003800000 */
.L_x_177:
[----:B------:R-:W-:-:S03]  /*91c0*/  UMOV UR4, 0xffffffff ;  /* 0xffffffff00047882 */ /* 0x000fc60000000000 */
[----:B------:R-:W-:Y:S05]  /*91d0*/  BRA.DIV UR4, `(.L_x_190) ;  /* 0x0000001604f07947 */ /* 0x000fea000b800000 */
[----:B------:R-:W-:-:S13]  /*91e0*/  ELECT P0, URZ, PT ;  /* 0x00000000003f782f */ /* 0x000fda0003800000 */
.L_x_239:
[----:B------:R-:W-:Y:S04]  /*91f0*/  BSSY B0, `(.L_x_191) ;  /* 0x0000154000007945 */ /* 0x000fe80003800000 */
[----:B------:R-:W-:Y:S05]  /*9200*/  @!P0 BRA `(.L_x_192) ;  /* 0x0000001400488947 */ /* 0x000fea0003800000 */
[----:B------:R-:W-:-:S04]  /*9210*/  LOP3.LUT R7, R7, 0x2, RZ, 0xfc, !PT ;  /* 0x0000000207077812 */ /* 0x000fc800078efcff */
[----:B------:R-:W-:-:S13]  /*9220*/  ISETP.NE.AND P0, PT, R7, 0x3, PT ;  /* 0x000000030700780c */ /* 0x000fda0003f05270 */
[----:B------:R-:W-:Y:S05]  /*9230*/  @!P0 BRA `(.L_x_193) ;  /* 0x0000000000048947 */ /* 0x000fea0003800000 */
[----:B------:R-:W-:Y:S01]  /*9240*/  BPT.TRAP 0x1 ;  /* 0x000000040000795c */ /* 0x000fe20000300000 */
.L_x_193:
[----:B------:R-:W0:Y:S01]  /*9250*/  S2R R3, SR_CgaCtaId ;  /* 0x0000000000037919 */ /* 0x000e220000008800 */
[----:B------:R-:W-:Y:S02]  /*9260*/  MOV R0, 0x400 ;  /* 0x0000040000007802 */ /* 0x000fe40000000f00 */
[----:B------:R-:W-:Y:S02]  /*9270*/  SHF.L.U32 R2, R12, 0x1f, RZ ;  /* 0x0000001f0c027819 */ /* 0x000fe400000006ff */
[----:B0-----:R-:W-:-:S05]  /*9280*/  LEA R0, R3, R0, 0x18 ;  /* 0x0000000003007211 */ /* 0x001fca00078ec0ff */
[----:B------:R-:W-:-:S04]  /*9290*/  VIADD R0, R0, 0x128 ;  /* 0x0000012800007836 */ /* 0x000fc80000000000 */
[C---:B------:R-:W-:Y:S02]  /*92a0*/  IMAD R5, R13.reuse, 0x8, R0 ;  /* 0x000000080d057824 */ /* 0x040fe400078e0200 */
[----:B------:R-:W-:Y:S02]  /*92b0*/  VIADD R13, R13, 0x1 ;  /* 0x000000010d0d7836 */ /* 0x000fe40000000000 */
[----:B------:R-:W0:Y:S03]  /*92c0*/  SYNCS.PHASECHK.TRANS64.TRYWAIT P0, [R5+URZ], R2 ;  /* 0x00000002050075a7 */ /* 0x000e26000800017f */
[----:B------:R-:W-:-:S04]  /*92d0*/  ISETP.NE.AND P1, PT, R13, 0x25, PT ;  /* 0x000000250d00780c */ /* 0x000fc80003f25270 */
[----:B------:R-:W-:Y:S02]  /*92e0*/  SEL R3, RZ, 0x1, P1 ;  /* 0x00000001ff037807 */ /* 0x000fe40000800000 */
[----:B------:R-:W-:Y:S02]  /*92f0*/  SEL R13, R13, RZ, P1 ;  /* 0x000000ff0d0d7207 */ /* 0x000fe40000800000 */
[----:B------:R-:W-:-:S03]  /*9300*/  LOP3.LUT R12, R12, R3, RZ, 0x3c, !PT ;  /* 0x000000030c0c7212 */ /* 0x000fc600078e3cff */
[----:B------:R-:W-:Y:S01]  /*9310*/  IMAD R7, R13, 0x8, R0 ;  /* 0x000000080d077824 */ /* 0x000fe200078e0200 */
[----:B------:R-:W-:Y:S01]  /*9320*/  SHF.L.U32 R4, R12, 0x1f, RZ ;  /* 0x0000001f0c047819 */ /* 0x000fe200000006ff */
[----:B0-----:R-:W-:Y:S06]  /*9330*/  @!P0 BRA `(.L_x_194) ;  /* 0x0000001400bc8947 */ /* 0x001fec0003800000 */
.L_x_240:
[----:B------:R-:W1:Y:S01]  /*9340*/  SYNCS.PHASECHK.TRANS64.TRYWAIT P0, [R7+URZ], R4 ;  /* 0x00000004070075a7 */ /* 0x000e62000800017f */
[----:B0-----:R-:W-:-:S05]  /*9350*/  VIADD R2, R13, 0x1 ;  /* 0x000000010d027836 */ /* 0x001fca0000000000 */
[----:B------:R-:W-:-:S04]  /*9360*/  ISETP.NE.AND P1, PT, R2, 0x25, PT ;  /* 0x000000250200780c */ /* 0x000fc80003f25270 */
[----:B------:R-:W-:Y:S02]  /*9370*/  SEL R3, RZ, 0x1, P1 ;  /* 0x00000001ff037807 */ /* 0x000fe40000800000 */
[----:B------:R-:W-:Y:S02]  /*9380*/  SEL R9, R2, RZ, P1 ;  /* 0x000000ff02097207 */ /* 0x000fe40000800000 */
[----:B------:R-:W-:-:S03]  /*9390*/  LOP3.LUT R12, R12, R3, RZ, 0x3c, !PT ;  /* 0x000000030c0c7212 */ /* 0x000fc600078e3cff */
[----:B------:R-:W-:Y:S01]  /*93a0*/  IMAD R6, R9, 0x8, R0 ;  /* 0x0000000809067824 */ /* 0x000fe200078e0200 */
[----:B------:R-:W-:Y:S01]  /*93b0*/  SHF.L.U32 R5, R12, 0x1f, RZ ;  /* 0x0000001f0c057819 */ /* 0x000fe200000006ff */
[----:B-1----:R-:W-:Y:S06]  /*93c0*/  @!P0 BRA `(.L_x_195) ;  /* 0x0000001400ac8947 */ /* 0x002fec0003800000 */
.L_x_241:
[----:B------:R-:W1:Y:S01]  /*93d0*/  SYNCS.PHASECHK.TRANS64.TRYWAIT P0, [R6+URZ], R5 ;  /* 0x00000005060075a7 */ /* 0x000e62000800017f */
[----:B------:R-:W-:-:S05]  /*93e0*/  VIADD R2, R9, 0x1 ;  /* 0x0000000109027836 */ /* 0x000fca0000000000 */
[----:B------:R-:W-:-:S04]  /*93f0*/  ISETP.NE.AND P1, PT, R2, 0x25, PT ;  /* 0x000000250200780c */ /* 0x000fc80003f25270 */
[----:B------:R-:W-:Y:S02]  /*9400*/  SEL R3, RZ, 0x1, P1 ;  /* 0x00000001ff037807 */ /* 0x000fe40000800000 */
[----:B0-----:R-:W-:Y:S02]  /*9410*/  SEL R7, R2, RZ, P1 ;  /* 0x000000ff02077207 */ /* 0x001fe40000800000 */
[----:B------:R-:W-:-:S03]  /*9420*/  LOP3.LUT R12, R12, R3, RZ, 0x3c, !PT ;  /* 0x000000030c0c7212 */ /* 0x000fc600078e3cff */
[----:B------:R-:W-:Y:S01]  /*9430*/  IMAD R9, R7, 0x8, R0 ;  /* 0x0000000807097824 */ /* 0x000fe200078e0200 */
[----:B------:R-:W-:Y:S01]  /*9440*/  SHF.L.U32 R4, R12, 0x1f, RZ ;  /* 0x0000001f0c047819 */ /* 0x000fe200000006ff */
[----:B-1----:R-:W-:Y:S06]  /*9450*/  @!P0 BRA `(.L_x_196) ;  /* 0x00000014009c8947 */ /* 0x002fec0003800000 */
.L_x_242:
[----:B------:R-:W1:Y:S01]  /*9460*/  SYNCS.PHASECHK.TRANS64.TRYWAIT P0, [R9+URZ], R4 ;  /* 0x00000004090075a7 */ /* 0x000e62000800017f */
[----:B------:R-:W-:-:S05]  /*9470*/  VIADD R2, R7, 0x1 ;  /* 0x0000000107027836 */ /* 0x000fca0000000000 */
[----:B------:R-:W-:-:S04]  /*9480*/  ISETP.NE.AND P1, PT, R2, 0x25, PT ;  /* 0x000000250200780c */ /* 0x000fc80003f25270 */
[----:B------:R-:W-:Y:S02]  /*9490*/  SEL R3, RZ, 0x1, P1 ;  /* 0x00000001ff037807 */ /* 0x000fe40000800000 */
[----:B------:R-:W-:Y:S02]  /*94a0*/  SEL R7, R2, RZ, P1 ;  /* 0x000000ff02077207 */ /* 0x000fe40000800000 */
[----:B------:R-:W-:-:S03]  /*94b0*/  LOP3.LUT R12, R12, R3, RZ, 0x3c, !PT ;  /* 0x000000030c0c7212 */ /* 0x000fc600078e3cff */
[----:B0-----:R-:W-:Y:S01]  /*94c0*/  IMAD R6, R7, 0x8, R0 ;  /* 0x0000000807067824 */ /* 0x001fe200078e0200 */
[----:B------:R-:W-:Y:S01]  /*94d0*/  SHF.L.U32 R5, R12, 0x1f, RZ ;  /* 0x0000001f0c057819 */ /* 0x000fe200000006ff */
[----:B-1----:R-:W-:Y:S06]  /*94e0*/  @!P0 BRA `(.L_x_197) ;  /* 0x00000014008c8947 */ /* 0x002fec0003800000 */
.L_x_243:
        /* <DEDUP_REMOVED lines=9> */
.L_x_244:
        /* <DEDUP_REMOVED lines=9> */
.L_x_245:
        /* <DEDUP_REMOVED lines=9> */
.L_x_246:
        /* <DEDUP_REMOVED lines=9> */
.L_x_247:
        /* <DEDUP_REMOVED lines=9> */
.L_x_248:
        /* <DEDUP_REMOVED lines=9> */
.L_x_249:
        /* <DEDUP_REMOVED lines=9> */
.L_x_250:
        /* <DEDUP_REMOVED lines=9> */
.L_x_251:
        /* <DEDUP_REMOVED lines=9> */
.L_x_252:
        /* <DEDUP_REMOVED lines=9> */
.L_x_253:
        /* <DEDUP_REMOVED lines=9> */
.L_x_254:
        /* <DEDUP_REMOVED lines=9> */
.L_x_255:
        /* <DEDUP_REMOVED lines=9> */
.L_x_256:
        /* <DEDUP_REMOVED lines=9> */
.L_x_257:
        /* <DEDUP_REMOVED lines=9> */
.L_x_258:
        /* <DEDUP_REMOVED lines=9> */
.L_x_259:
        /* <DEDUP_REMOVED lines=9> */
.L_x_260:
        /* <DEDUP_REMOVED lines=9> */
.L_x_261:
        /* <DEDUP_REMOVED lines=9> */
.L_x_262:
        /* <DEDUP_REMOVED lines=9> */
.L_x_263:
        /* <DEDUP_REMOVED lines=9> */
.L_x_264:
        /* <DEDUP_REMOVED lines=9> */
.L_x_265:
        /* <DEDUP_REMOVED lines=9> */
.L_x_266:
        /* <DEDUP_REMOVED lines=9> */
.L_x_267:
        /* <DEDUP_REMOVED lines=9> */
.L_x_268:
        /* <DEDUP_REMOVED lines=9> */
.L_x_269:
        /* <DEDUP_REMOVED lines=9> */
.L_x_270:
        /* <DEDUP_REMOVED lines=9> */
.L_x_271:
        /* <DEDUP_REMOVED lines=9> */
.L_x_272:
[----:B------:R-:W1:Y:S01]  /*a540*/  SYNCS.PHASECHK.TRANS64.TRYWAIT P0, [R9+URZ], R4 ;  /* 0x00000004090075a7 */ /* 0x000e62000800017f */
[----:B------:R-:W-:-:S05]  /*a550*/  VIADD R2, R7, 0x1 ;  /* 0x0000000107027836 */ /* 0x000fca0000000000 */
[----:B------:R-:W-:-:S04]  /*a560*/  ISETP.NE.AND P1, PT, R2, 0x25, PT ;  /* 0x000000250200780c */ /* 0x000fc80003f25270 */
[----:B------:R-:W-:Y:S02]  /*a570*/  SEL R3, RZ, 0x1, P1 ;  /* 0x00000001ff037807 */ /* 0x000fe40000800000 */
[----:B------:R-:W-:Y:S02]  /*a580*/  SEL R7, R2, RZ, P1 ;  /* 0x000000ff02077207 */ /* 0x000fe40000800000 */
[----:B------:R-:W-:-:S03]  /*a590*/  LOP3.LUT R12, R12, R3, RZ, 0x3c, !PT ;  /* 0x000000030c0c7212 */ /* 0x000fc600078e3cff */
[----:B------:R-:W-:Y:S01]  /*a5a0*/  IMAD R8, R7, 0x8, R0 ;  /* 0x0000000807087824 */ /* 0x000fe200078e0200 */
[----:B0-----:R-:W-:Y:S01]  /*a5b0*/  SHF.L.U32 R5, R12, 0x1f, RZ ;  /* 0x0000001f0c057819 */ /* 0x001fe200000006ff */
[----:B-1----:R-:W-:Y:S06]  /*a5c0*/  @!P0 BRA `(.L_x_227) ;  /* 0x0000000c00ac8947 */ /* 0x002fec0003800000 */
.L_x_273:
[----:B------:R-:W1:Y:S01]  /*a5d0*/  SYNCS.PHASECHK.TRANS64.TRYWAIT P0, [R8+URZ], R5 ;  /* 0x00000005080075a7 */ /* 0x000e62000800017f */
[----:B------:R-:W-:-:S05]  /*a5e0*/  VIADD R2, R7, 0x1 ;  /* 0x0000000107027836 */ /* 0x000fca0000000000 */
[----:B------:R-:W-:-:S04]  /*a5f0*/  ISETP.NE.AND P1, PT, R2, 0x25, PT ;  /* 0x000000250200780c */ /* 0x000fc80003f25270 */
[----:B------:R-:W-:Y:S02]  /*a600*/  SEL R3, RZ, 0x1, P1 ;  /* 0x00000001ff037807 */ /* 0x000fe40000800000 */
[----:B------:R-:W-:Y:S02]  /*a610*/  SEL R7, R2, RZ, P1 ;  /* 0x000000ff02077207 */ /* 0x000fe40000800000 */
[----:B0-----:R-:W-:-:S03]  /*a620*/  LOP3.LUT R9, R12, R3, RZ, 0x3c, !PT ;  /* 0x000000030c097212 */ /* 0x001fc600078e3cff */
[----:B------:R-:W-:Y:S01]  /*a630*/  IMAD R11, R7, 0x8, R0 ;  /* 0x00000008070b7824 */ /* 0x000fe200078e0200 */
[----:B------:R-:W-:Y:S01]  /*a640*/  SHF.L.U32 R6, R9, 0x1f, RZ ;  /* 0x0000001f09067819 */ /* 0x000fe200000006ff */
[----:B-1----:R-:W-:Y:S06]  /*a650*/  @!P0 BRA `(.L_x_228) ;  /* 0x0000000c009c8947 */ /* 0x002fec0003800000 */
.L_x_274:
[----:B------:R-:W1:Y:S01]  /*a660*/  SYNCS.PHASECHK.TRANS64.TRYWAIT P0, [R11+URZ], R6 ;  /* 0x000000060b0075a7 */ /* 0x000e62000800017f */
[----:B------:R-:W-:-:S05]  /*a670*/  VIADD R2, R7, 0x1 ;  /* 0x0000000107027836 */ /* 0x000fca0000000000 */
[----:B------:R-:W-:-:S04]  /*a680*/  ISETP.NE.AND P1, PT, R2, 0x25, PT ;  /* 0x000000250200780c */ /* 0x000fc80003f25270 */
[----:B------:R-:W-:Y:S02]  /*a690*/  SEL R4, RZ, 0x1, P1 ;  /* 0x00000001ff047807 */ /* 0x000fe40000800000 */
[----:B------:R-:W-:Y:S02]  /*a6a0*/  SEL R3, R2, RZ, P1 ;  /* 0x000000ff02037207 */ /* 0x000fe40000800000 */
[----:B------:R-:W-:Y:S01]  /*a6b0*/  LOP3.LUT R4, R9, R4, RZ, 0x3c, !PT ;  /* 0x0000000409047212 */ /* 0x000fe200078e3cff */
[----:B-1----:R-:W-:Y:S06]  /*a6c0*/  @!P0 BRA `(.L_x_229) ;  /* 0x0000000c00948947 */ /* 0x002fec0003800000 */
.L_x_275:
[----:B------:R-:W-:Y:S01]  /*a6d0*/  IMAD R3, R3, 0x8, R0 ;  /* 0x0000000803037824 */ /* 0x000fe200078e0200 */
[----:B------:R-:W-:-:S07]  /*a6e0*/  SHF.L.U32 R0, R4, 0x1f, RZ ;  /* 0x0000001f04007819 */ /* 0x000fce00000006ff */
.L_x_230:
[----:B--2---:R2:W3:Y:S02]  /*a6f0*/  SYNCS.PHASECHK.TRANS64.TRYWAIT P0, [R3+URZ], R0 ;  /* 0x00000000030075a7 */ /* 0x0044e4000800017f */
[----:B---3--:R-:W-:Y:S05]  /*a700*/  @!P0 NANOSLEEP.SYNCS 0x989680 ;  /* 0x009896800000895d */ /* 0x008fea0003900000 */
[----:B------:R-:W3:Y:S02]  /*a710*/  @!P0 SYNCS.PHASECHK.TRANS64 P0, [R3+URZ], R0 ;  /* 0x00000000030085a7 */ /* 0x000ee4000800007f */
[----:B---3--:R-:W-:Y:S05]  /*a720*/  @!P0 BRA `(.L_x_230) ;  /* 0xfffffffc00f08947 */ /* 0x008fea000383ffff */
.L_x_192:
[----:B------:R-:W-:Y:S05]  /*a730*/  BSYNC B0 ;  /* 0x0000000000007941 */ /* 0x000fea0003800000 */
.L_x_191:
[----:B------:R-:W-:Y:S05]  /*a740*/  EXIT ;  /* 0x000000000000794d */ /* 0x000fea0003800000 */
.L_x_20:
[----:B0-----:R-:W-:-:S04]  /*a750*/  IMAD.U32 R18, RZ, RZ, UR11 ;  /* 0x0000000bff127e24 */ /* 0x001fc8000f8e00ff */
[----:B------:R0:W1:Y:S03]  /*a760*/  SYNCS.PHASECHK.TRANS64.TRYWAIT P1, [R18+URZ+-0x8], R17 ;  /* 0xfffff811120075a7 */ /* 0x000066000802017f */
[----:B-1----:R-:W-:Y:S05]  /*a770*/  @!P1 NANOSLEEP.SYNCS 0x989680 ;  /* 0x009896800000995d */ /* 0x002fea0003900000 */
[----:B------:R-:W1:Y:S02]  /*a780*/  @!P1 SYNCS.PHASECHK.TRANS64 P1, [R18+URZ+-0x8], R17 ;  /* 0xfffff811120095a7 */ /* 0x000e64000802007f */
[----:B-1----:R-:W-:Y:S05]  /*a790*/  @!P1 BRA `(.L_x_20) ;  /* 0xfffffffc00ec9947 */ /* 0x002fea000383ffff */
[----:B------:R-:W-:Y:S05]  /*a7a0*/  BRA `(.L_x_231) ;  /* 0xffffff7000b47947 */ /* 0x000fea000383ffff */
.L_x_25:
[----:B-1----:R-:W-:-:S04]  /*a7b0*/  IMAD.U32 R18, RZ, RZ, UR6 ;  /* 0x00000006ff127e24 */ /* 0x002fc8000f8e00ff */
[----:B------:R1:W3:Y:S03]  /*a7c0*/  SYNCS.PHASECHK.TRANS64.TRYWAIT P1, [R18+URZ], R17 ;  /* 0x00000011120075a7 */ /* 0x0002e6000802017f */
[----:B---3--:R-:W-:Y:S05]  /*a7d0*/  @!P1 NANOSLEEP.SYNCS 0x989680 ;  /* 0x009896800000995d */ /* 0x008fea0003900000 */
[----:B------:R-:W3:Y:S02]  /*a7e0*/  @!P1 SYNCS.PHASECHK.TRANS64 P1, [R18+URZ], R17 ;  /* 0x00000011120095a7 */ /* 0x000ee4000802007f */
[----:B---3--:R-:W-:Y:S05]  /*a7f0*/  @!P1 BRA `(.L_x_25) ;  /* 0xfffffffc00ec9947 */ /* 0x008fea000383ffff */
[----:B------:R-:W-:Y:S05]  /*a800*/  BRA `(.L_x_24) ;  /* 0xffffff7400e07947 */ /* 0x000fea000383ffff */
.L_x_31:
[----:B-1----:R-:W-:-:S04]  /*a810*/  IMAD.U32 R21, RZ, RZ, UR16 ;  /* 0x00000010ff157e24 */ /* 0x002fc8000f8e00ff */
[----:B------:R1:W3:Y:S03]  /*a820*/  SYNCS.PHASECHK.TRANS64.TRYWAIT P1, [R21+URZ], R20 ;  /* 0x00000014150075a7 */ /* 0x0002e6000802017f */
[----:B---3--:R-:W-:Y:S05]  /*a830*/  @!P1 NANOSLEEP.SYNCS 0x989680 ;  /* 0x009896800000995d */ /* 0x008fea0003900000 */
[----:B------:R-:W3:Y:S02]  /*a840*/  @!P1 SYNCS.PHASECHK.TRANS64 P1, [R21+URZ], R20 ;  /* 0x00000014150095a7 */ /* 0x000ee4000802007f */
[----:B---3--:R-:W-:Y:S05]  /*a850*/  @!P1 BRA `(.L_x_31) ;  /* 0xfffffffc00ec9947 */ /* 0x008fea000383ffff */
[----:B------:R-:W-:Y:S05]  /*a860*/  BRA `(.L_x_30) ;  /* 0xffffff8000047947 */ /* 0x000fea000383ffff */
.L_x_41:
[----:B01----:R-:W-:-:S04]  /*a870*/  IMAD.U32 R19, RZ, RZ, UR11 ;  /* 0x0000000bff137e24 */ /* 0x003fc8000f8e00ff */
[----:B------:R0:W1:Y:S03]  /*a880*/  SYNCS.PHASECHK.TRANS64.TRYWAIT P1, [R19+URZ+0x8], R18 ;  /* 0x00000812130075a7 */ /* 0x000066000802017f */
[----:B-1----:R-:W-:Y:S05]  /*a890*/  @!P1 NANOSLEEP.SYNCS 0x989680 ;  /* 0x009896800000995d */ /* 0x002fea0003900000 */
[----:B------:R-:W1:Y:S02]  /*a8a0*/  @!P1 SYNCS.PHASECHK.TRANS64 P1, [R19+URZ+0x8], R18 ;  /* 0x00000812130095a7 */ /* 0x000e64000802007f */
[----:B-1----:R-:W-:Y:S05]  /*a8b0*/  @!P1 BRA `(.L_x_41) ;  /* 0xfffffffc00ec9947 */ /* 0x002fea000383ffff */
[----:B------:R-:W-:Y:S05]  /*a8c0*/  BRA `(.L_x_232) ;  /* 0xffffff8c00687947 */ /* 0x000fea000383ffff */
.L_x_178:
[----:B------:R-:W-:Y:S01]  /*a8d0*/  BSSY B1, `(.L_x_233) ;  /* 0x0000006000017945 */ /* 0x000fe20003800000 */
[----:B------:R-:W-:-:S07]  /*a8e0*/  IMAD.MOV.U32 R10, RZ, RZ, -0x1 ;  /* 0xffffffffff0a7424 */ /* 0x000fce00078e00ff */
[----:B------:R-:W-:Y:S05]  /*a8f0*/  WARPSYNC.COLLECTIVE R10, `(.L_x_234) ;  /* 0x000000000a0c7348 */ /* 0x000fea0003c00000 */
[----:B------:R-:W-:Y:S02]  /*a900*/  ELECT P1, UR62, PT ;  /* 0x00000000003e782f */ /* 0x000fe40003820000 */
[----:B------:R-:W-:Y:S01]  /*a910*/  MOV R10, UR62 ;  /* 0x0000003e000a7c02 */ /* 0x000fe20008000f00 */
[----:B------:R-:W-:Y:S10]  /*a920*/  ENDCOLLECTIVE ;  /* 0x000000000000791b */ /* 0x000ff40003800000 */
.L_x_234:
[----:B------:R-:W-:Y:S05]  /*a930*/  BSYNC B1 ;  /* 0x0000000000017941 */ /* 0x000fea0003800000 */
.L_x_233:
[----:B------:R-:W-:Y:S05]  /*a940*/  BRA `(.L_x_235) ;  /* 0xffffffdc00507947 */ /* 0x000fea000383ffff */
.L_x_181:
[----:B0-----:R0:W1:Y:S02]  /*a950*/  SYNCS.PHASECHK.TRANS64.TRYWAIT P1, [R19+URZ+0x128], R10 ;  /* 0x0001280a130075a7 */ /* 0x001064000802017f */
[----:B-1----:R-:W-:Y:S05]  /*a960*/  @!P1 NANOSLEEP.SYNCS 0x989680 ;  /* 0x009896800000995d */ /* 0x002fea0003900000 */
[----:B------:R-:W1:Y:S02]  /*a970*/  @!P1 SYNCS.PHASECHK.TRANS64 P1, [R19+URZ+0x128], R10 ;  /* 0x0001280a130095a7 */ /* 0x000e64000802007f */
[----:B-1----:R-:W-:Y:S05]  /*a980*/  @!P1 BRA `(.L_x_181) ;  /* 0xfffffffc00f09947 */ /* 0x002fea000383ffff */
[----:B------:R-:W-:Y:S05]  /*a990*/  BRA `(.L_x_236) ;  /* 0xffffffdc008c7947 */ /* 0x000fea000383ffff */
.L_x_190:
[----:B------:R-:W-:Y:S01]  /*a9a0*/  BSSY B0, `(.L_x_237) ;  /* 0x0000006000007945 */ /* 0x000fe20003800000 */
[----:B------:R-:W-:-:S07]  /*a9b0*/  IMAD.MOV.U32 R10, RZ, RZ, -0x1 ;  /* 0xffffffffff0a7424 */ /* 0x000fce00078e00ff */
[----:B------:R-:W-:Y:S05]  /*a9c0*/  WARPSYNC.COLLECTIVE R10, `(.L_x_238) ;  /* 0x000000000a0c7348 */ /* 0x000fea0003c00000 */
[----:B------:R-:W-:Y:S02]  /*a9d0*/  ELECT P1, UR62, PT ;  /* 0x00000000003e782f */ /* 0x000fe40003820000 */
[----:B------:R-:W-:Y:S01]  /*a9e0*/  MOV R10, UR62 ;  /* 0x0000003e000a7c02 */ /* 0x000fe20008000f00 */
[----:B------:R-:W-:Y:S10]  /*a9f0*/  ENDCOLLECTIVE ;  /* 0x000000000000791b */ /* 0x000ff40003800000 */
.L_x_238:
[----:B------:R-:W-:Y:S05]  /*aa00*/  BSYNC B0 ;  /* 0x0000000000007941 */ /* 0x000fea0003800000 */
.L_x_237:
[----:B------:R-:W-:Y:S01]  /*aa10*/  PLOP3.LUT P0, PT, P1, PT, PT, 0x80, 0x0 ;  /* 0x000000000000781c */ /* 0x000fe20000f0f070 */
[----:B------:R-:W-:-:S12]  /*aa20*/  BRA `(.L_x_239) ;  /* 0xffffffe400f07947 */ /* 0x000fd8000383ffff */
.L_x_194:
[----:B0-----:R0:W1:Y:S02]  /*aa30*/  SYNCS.PHASECHK.TRANS64.TRYWAIT P0, [R5+URZ], R2 ;  /* 0x00000002050075a7 */ /* 0x001064000800017f */
[----:B-1----:R-:W-:Y:S05]  /*aa40*/  @!P0 NANOSLEEP.SYNCS 0x989680 ;  /* 0x009896800000895d */ /* 0x002fea0003900000 */
[----:B------:R-:W1:Y:S02]  /*aa50*/  @!P0 SYNCS.PHASECHK.TRANS64 P0, [R5+URZ], R2 ;  /* 0x00000002050085a7 */ /* 0x000e64000800007f */
[----:B-1----:R-:W-:Y:S05]  /*aa60*/  @!P0 BRA `(.L_x_194) ;  /* 0xfffffffc00f08947 */ /* 0x002fea000383ffff */
[----:B------:R-:W-:Y:S05]  /*aa70*/  BRA `(.L_x_240) ;  /* 0xffffffe800307947 */ /* 0x000fea000383ffff */
.L_x_195:
[----:B0-----:R0:W1:Y:S02]  /*aa80*/  SYNCS.PHASECHK.TRANS64.TRYWAIT P0, [R7+URZ], R4 ;  /* 0x00000004070075a7 */ /* 0x001064000800017f */
[----:B-1----:R-:W-:Y:S05]  /*aa90*/  @!P0 NANOSLEEP.SYNCS 0x989680 ;  /* 0x009896800000895d */ /* 0x002fea0003900000 */
[----:B------:R-:W1:Y:S02]  /*aaa0*/  @!P0 SYNCS.PHASECHK.TRANS64 P0, [R7+URZ], R4 ;  /* 0x00000004070085a7 */ /* 0x000e64000800007f */
[----:B-1----:R-:W-:Y:S05]  /*aab0*/  @!P0 BRA `(.L_x_195) ;  /* 0xfffffffc00f08947 */ /* 0x002fea000383ffff */
[----:B------:R-:W-:Y:S05]  /*aac0*/  BRA `(.L_x_241) ;  /* 0xffffffe800407947 */ /* 0x000fea000383ffff */
.L_x_196:
[----:B0-----:R0:W1:Y:S02]  /*aad0*/  SYNCS.PHASECHK.TRANS64.TRYWAIT P0, [R6+URZ], R5 ;  /* 0x00000005060075a7 */ /* 0x001064000800017f */
[----:B-1----:R-:W-:Y:S05]  /*aae0*/  @!P0 NANOSLEEP.SYNCS 0x989680 ;  /* 0x009896800000895d */ /* 0x002fea0003900000 */
[----:B------:R-:W1:Y:S02]  /*aaf0*/  @!P0 SYNCS.PHASECHK.TRANS64 P0, [R6+URZ], R5 ;  /* 0x00000005060085a7 */ /* 0x000e64000800007f */
[----:B-1----:R-:W-:Y:S05]  /*ab00*/  @!P0 BRA `(.L_x_196) ;  /* 0xfffffffc00f08947 */ /* 0x002fea000383ffff */
[----:B------:R-:W-:Y:S05]  /*ab10*/  BRA `(.L_x_242) ;  /* 0xffffffe800507947 */ /* 0x000fea000383ffff */
.L_x_197:
[----:B0-----:R0:W1:Y:S02]  /*ab20*/  SYNCS.PHASECHK.TRANS64.TRYWAIT P0, [R9+URZ], R4 ;  /* 0x00000004090075a7 */ /* 0x001064000800017f */
[----:B-1----:R-:W-:Y:S05]  /*ab30*/  @!P0 NANOSLEEP.SYNCS 0x989680 ;  /* 0x009896800000895d */ /* 0x002fea0003900000 */
[----:B------:R-:W1:Y:S02]  /*ab40*/  @!P0 SYNCS.PHASECHK.TRANS64 P0, [R9+URZ], R4 ;  /* 0x00000004090085a7 */ /* 0x000e64000800007f */
[----:B-1----:R-:W-:Y:S05]  /*ab50*/  @!P0 BRA `(.L_x_197) ;  /* 0xfffffffc00f08947 */ /* 0x002fea000383ffff */
[----:B------:R-:W-:Y:S05]  /*ab60*/  BRA `(.L_x_243) ;  /* 0xffffffe800607947 */ /* 0x000fea000383ffff */
.L_x_198:
[----:B0-----:R0:W1:Y:S02]  /*ab70*/  SYNCS.PHASECHK.TRANS64.TRYWAIT P0, [R6+URZ], R5 ;  /* 0x00000005060075a7 */ /* 0x001064000800017f */
[----:B-1----:R-:W-:Y:S05]  /*ab80*/  @!P0 NANOSLEEP.SYNCS 0x989680 ;  /* 0x009896800000895d */ /* 0x002fea0003900000 */
[----:B------:R-:W1:Y:S02]  /*ab90*/  @!P0 SYNCS.PHASECHK.TRANS64 P0, [R6+URZ], R5 ;  /* 0x00000005060085a7 */ /* 0x000e64000800007f */
[----:B-1----:R-:W-:Y:S05]  /*aba0*/  @!P0 BRA `(.L_x_198) ;  /* 0xfffffffc00f08947 */ /* 0x002fea000383ffff */
[----:B------:R-:W-:Y:S05]  /*abb0*/  BRA `(.L_x_244) ;  /* 0xffffffe800707947 */ /* 0x000fea000383ffff */
.L_x_199:
[----:B0-----:R0:W1:Y:S02]  /*abc0*/  SYNCS.PHASECHK.TRANS64.TRYWAIT P0, [R9+URZ], R4 ;  /* 0x00000004090075a7 */ /* 0x001064000800017f */
[----:B-1----:R-:W-:Y:S05]  /*abd0*/  @!P0 NANOSLEEP.SYNCS 0x989680 ;  /* 0x009896800000895d */ /* 0x002fea0003900000 */
[----:B------:R-:W1:Y:S02]  /*abe0*/  @!P0 SYNCS.PHASECHK.TRANS64 P0, [R9+URZ], R4 ;  /* 0x00000004090085a7 */ /* 0x000e64000800007f */
[----:B-1----:R-:W-:Y:S05]  /*abf0*/  @!P0 BRA `(.L_x_199) ;  /* 0xfffffffc00f08947 */ /* 0x002fea000383ffff */
[----:B------:R-:W-:Y:S05]  /*ac00*/  BRA `(.L_x_245) ;  /* 0xffffffe800807947 */ /* 0x000fea000383ffff */
.L_x_200:
[----:B0-----:R0:W1:Y:S02]  /*ac10*/  SYNCS.PHASECHK.TRANS64.TRYWAIT P0, [R6+URZ], R5 ;  /* 0x00000005060075a7 */ /* 0x001064000800017f */
[----:B-1----:R-:W-:Y:S05]  /*ac20*/  @!P0 NANOSLEEP.SYNCS 0x989680 ;  /* 0x009896800000895d */ /* 0x002fea0003900000 */
[----:B------:R-:W1:Y:S02]  /*ac30*/  @!P0 SYNCS.PHASECHK.TRANS64 P0, [R6+URZ], R5 ;  /* 0x00000005060085a7 */ /* 0x000e64000800007f */
[----:B-1----:R-:W-:Y:S05]  /*ac40*/  @!P0 BRA `(.L_x_200) ;  /* 0xfffffffc00f08947 */ /* 0x002fea000383ffff */
[----:B------:R-:W-:Y:S05]  /*ac50*/  BRA `(.L_x_246) ;  /* 0xffffffe800907947 */ /* 0x000fea000383ffff */
.L_x_201:
[----:B0-----:R0:W1:Y:S02]  /*ac60*/  SYNCS.PHASECHK.TRANS64.TRYWAIT P0, [R9+URZ], R4 ;  /* 0x00000004090075a7 */ /* 0x001064000800017f */
[----:B-1----:R-:W-:Y:S05]  /*ac70*/  @!P0 NANOSLEEP.SYNCS 0x989680 ;  /* 0x009896800000895d */ /* 0x002fea0003900000 */
[----:B------:R-:W1:Y:S02]  /*ac80*/  @!P0 SYNCS.PHASECHK.TRANS64 P0, [R9+URZ], R4 ;  /* 0x00000004090085a7 */ /* 0x000e64000800007f */
[----:B-1----:R-:W-:Y:S05]  /*ac90*/  @!P0 BRA `(.L_x_201) ;  /* 0xfffffffc00f08947 */ /* 0x002fea000383ffff */
[----:B------:R-:W-:Y:S05]  /*aca0*/  BRA `(.L_x_247) ;  /* 0xffffffe800a07947 */ /* 0x000fea000383ffff */
.L_x_202:
[----:B0-----:R0:W1:Y:S02]  /*acb0*/  SYNCS.PHASECHK.TRANS64.TRYWAIT P0, [R6+URZ], R5 ;  /* 0x00000005060075a7 */ /* 0x001064000800017f */
[----:B-1----:R-:W-:Y:S05]  /*acc0*/  @!P0 NANOSLEEP.SYNCS 0x989680 ;  /* 0x009896800000895d */ /* 0x002fea0003900000 */
[----:B------:R-:W1:Y:S02]  /*acd0*/  @!P0 SYNCS.PHASECHK.TRANS64 P0, [R6+URZ], R5 ;  /* 0x00000005060085a7 */ /* 0x000e64000800007f */
[----:B-1----:R-:W-:Y:S05]  /*ace0*/  @!P0 BRA `(.L_x_202) ;  /* 0xfffffffc00f08947 */ /* 0x002fea000383ffff */
[----:B------:R-:W-:Y:S05]  /*acf0*/  BRA `(.L_x_248) ;  /* 0xffffffe800b07947 */ /* 0x000fea000383ffff */
.L_x_203:
[----:B0-----:R0:W1:Y:S02]  /*ad00*/  SYNCS.PHASECHK.TRANS64.TRYWAIT P0, [R9+URZ], R4 ;  /* 0x00000004090075a7 */ /* 0x001064000800017f */
[----:B-1----:R-:W-:Y:S05]  /*ad10*/  @!P0 NANOSLEEP.SYNCS 0x989680 ;  /* 0x009896800000895d */ /* 0x002fea0003900000 */
[----:B------:R-:W1:Y:S02]  /*ad20*/  @!P0 SYNCS.PHASECHK.TRANS64 P0, [R9+URZ], R4 ;  /* 0x00000004090085a7 */ /* 0x000e64000800007f */
[----:B-1----:R-:W-:Y:S05]  /*ad30*/  @!P0 BRA `(.L_x_203) ;  /* 0xfffffffc00f08947 */ /* 0x002fea000383ffff */
[----:B------:R-:W-:Y:S05]  /*ad40*/  BRA `(.L_x_249) ;  /* 0xffffffe800c07947 */ /* 0x000fea000383ffff */
.L_x_204:
[----:B0-----:R0:W1:Y:S02]  /*ad50*/  SYNCS.PHASECHK.TRANS64.TRYWAIT P0, [R6+URZ], R5 ;  /* 0x00000005060075a7 */ /* 0x001064000800017f */
[----:B-1----:R-:W-:Y:S05]  /*ad60*/  @!P0 NANOSLEEP.SYNCS 0x989680 ;  /* 0x009896800000895d */ /* 0x002fea0003900000 */
[----:B------:R-:W1:Y:S02]  /*ad70*/  @!P0 SYNCS.PHASECHK.TRANS64 P0, [R6+URZ], R5 ;  /* 0x00000005060085a7 */ /* 0x000e64000800007f */
[----:B-1----:R-:W-:Y:S05]  /*ad80*/  @!P0 BRA `(.L_x_204) ;  /* 0xfffffffc00f08947 */ /* 0x002fea000383ffff */
[----:B------:R-:W-:Y:S05]  /*ad90*/  BRA `(.L_x_250) ;  /* 0xffffffe800d07947 */ /* 0x000fea000383ffff */
.L_x_205:
[----:B0-----:R0:W1:Y:S02]  /*ada0*/  SYNCS.PHASECHK.TRANS64.TRYWAIT P0, [R9+URZ], R4 ;  /* 0x00000004090075a7 */ /* 0x001064000800017f */
[----:B-1----:R-:W-:Y:S05]  /*adb0*/  @!P0 NANOSLEEP.SYNCS 0x989680 ;  /* 0x009896800000895d */ /* 0x002fea0003900000 */
[----:B------:R-:W1:Y:S02]  /*adc0*/  @!P0 SYNCS.PHASECHK.TRANS64 P0, [R9+URZ], R4 ;  /* 0x00000004090085a7 */ /* 0x000e64000800007f */
[----:B-1----:R-:W-:Y:S05]  /*add0*/  @!P0 BRA `(.L_x_205) ;  /* 0xfffffffc00f08947 */ /* 0x002fea000383ffff */
[----:B------:R-:W-:Y:S05]  /*ade0*/  BRA `(.L_x_251) ;  /* 0xffffffe800e07947 */ /* 0x000fea000383ffff */
.L_x_206:
[----:B0-----:R0:W1:Y:S02]  /*adf0*/  SYNCS.PHASECHK.TRANS64.TRYWAIT P0, [R6+URZ], R5 ;  /* 0x00000005060075a7 */ /* 0x001064000800017f */
[----:B-1----:R-:W-:Y:S05]  /*ae00*/  @!P0 NANOSLEEP.SYNCS 0x989680 ;  /* 0x009896800000895d */ /* 0x002fea0003900000 */
[----:B------:R-:W1:Y:S02]  /*ae10*/  @!P0 SYNCS.PHASECHK.TRANS64 P0, [R6+URZ], R5 ;  /* 0x00000005060085a7 */ /* 0x000e64000800007f */
[----:B-1----:R-:W-:Y:S05]  /*ae20*/  @!P0 BRA `(.L_x_206) ;  /* 0xfffffffc00f08947 */ /* 0x002fea000383ffff */
[----:B------:R-:W-:Y:S05]  /*ae30*/  BRA `(.L_x_252) ;  /* 0xffffffe800f07947 */ /* 0x000fea000383ffff */
.L_x_207:
[----:B0-----:R0:W1:Y:S02]  /*ae40*/  SYNCS.PHASECHK.TRANS64.TRYWAIT P0, [R9+URZ], R4 ;  /* 0x00000004090075a7 */ /* 0x001064000800017f */
[----:B-1----:R-:W-:Y:S05]  /*ae50*/  @!P0 NANOSLEEP.SYNCS 0x989680 ;  /* 0x009896800000895d */ /* 0x002fea0003900000 */
[----:B------:R-:W1:Y:S02]  /*ae60*/  @!P0 SYNCS.PHASECHK.TRANS64 P0, [R9+URZ], R4 ;  /* 0x00000004090085a7 */ /* 0x000e64000800007f */
[----:B-1----:R-:W-:Y:S05]  /*ae70*/  @!P0 BRA `(.L_x_207) ;  /* 0xfffffffc00f08947 */ /* 0x002fea000383ffff */
[----:B------:R-:W-:Y:S05]  /*ae80*/  BRA `(.L_x_253) ;  /* 0xffffffec00007947 */ /* 0x000fea000383ffff */
.L_x_208:
[----:B0-----:R0:W1:Y:S02]  /*ae90*/  SYNCS.PHASECHK.TRANS64.TRYWAIT P0, [R6+URZ], R5 ;  /* 0x00000005060075a7 */ /* 0x001064000800017f */
[----:B-1----:R-:W-:Y:S05]  /*aea0*/  @!P0 NANOSLEEP.SYNCS 0x989680 ;  /* 0x009896800000895d */ /* 0x002fea0003900000 */
[----:B------:R-:W1:Y:S02]  /*aeb0*/  @!P0 SYNCS.PHASECHK.TRANS64 P0, [R6+URZ], R5 ;  /* 0x00000005060085a7 */ /* 0x000e64000800007f */
[----:B-1----:R-:W-:Y:S05]  /*aec0*/  @!P0 BRA `(.L_x_208) ;  /* 0xfffffffc00f08947 */ /* 0x002fea000383ffff */
[----:B------:R-:W-:Y:S05]  /*aed0*/  BRA `(.L_x_254) ;  /* 0xffffffec00107947 */ /* 0x000fea000383ffff */
.L_x_209:
[----:B0-----:R0:W1:Y:S02]  /*aee0*/  SYNCS.PHASECHK.TRANS64.TRYWAIT P0, [R9+URZ], R4 ;  /* 0x00000004090075a7 */ /* 0x001064000800017f */
[----:B-1----:R-:W-:Y:S05]  /*aef0*/  @!P0 NANOSLEEP.SYNCS 0x989680 ;  /* 0x009896800000895d */ /* 0x002fea0003900000 */
[----:B------:R-:W1:Y:S02]  /*af00*/  @!P0 SYNCS.PHASECHK.TRANS64 P0, [R9+URZ], R4 ;  /* 0x00000004090085a7 */ /* 0x000e64000800007f */
[----:B-1----:R-:W-:Y:S05]  /*af10*/  @!P0 BRA `(.L_x_209) ;  /* 0xfffffffc00f08947 */ /* 0x002fea000383ffff */
[----:B------:R-:W-:Y:S05]  /*af20*/  BRA `(.L_x_255) ;  /* 0xffffffec00207947 */ /* 0x000fea000383ffff */
.L_x_210:
[----:B0-----:R0:W1:Y:S02]  /*af30*/  SYNCS.PHASECHK.TRANS64.TRYWAIT P0, [R6+URZ], R5 ;  /* 0x00000005060075a7 */ /* 0x001064000800017f */
[----:B-1----:R-:W-:Y:S05]  /*af40*/  @!P0 NANOSLEEP.SYNCS 0x989680 ;  /* 0x009896800000895d */ /* 0x002fea0003900000 */
[----:B------:R-:W1:Y:S02]  /*af50*/  @!P0 SYNCS.PHASECHK.TRANS64 P0, [R6+URZ], R5 ;  /* 0x00000005060085a7 */ /* 0x000e64000800007f */
[----:B-1----:R-:W-:Y:S05]  /*af60*/  @!P0 BRA `(.L_x_210) ;  /* 0xfffffffc00f08947 */ /* 0x002fea000383ffff */
[----:B------:R-:W-:Y:S05]  /*af70*/  BRA `(.L_x_256) ;  /* 0xffffffec00307947 */ /* 0x000fea000383ffff */
.L_x_211:
[----:B0-----:R0:W1:Y:S02]  /*af80*/  SYNCS.PHASECHK.TRANS64.TRYWAIT P0, [R9+URZ], R4 ;  /* 0x00000004090075a7 */ /* 0x001064000800017f */
[----:B-1----:R-:W-:Y:S05]  /*af90*/  @!P0 NANOSLEEP.SYNCS 0x989680 ;  /* 0x009896800000895d */ /* 0x002fea0003900000 */
[----:B------:R-:W1:Y:S02]  /*afa0*/  @!P0 SYNCS.PHASECHK.TRANS64 P0, [R9+URZ], R4 ;  /* 0x00000004090085a7 */ /* 0x000e64000800007f */
[----:B-1----:R-:W-:Y:S05]  /*afb0*/  @!P0 BRA `(.L_x_211) ;  /* 0xfffffffc00f08947 */ /* 0x002fea000383ffff */
[----:B------:R-:W-:Y:S05]  /*afc0*/  BRA `(.L_x_257) ;  /* 0xffffffec00407947 */ /* 0x000fea000383ffff */
.L_x_212:
[----:B0-----:R0:W1:Y:S02]  /*afd0*/  SYNCS.PHASECHK.TRANS64.TRYWAIT P0, [R6+URZ], R5 ;  /* 0x00000005060075a7 */ /* 0x001064000800017f */
[----:B-1----:R-:W-:Y:S05]  /*afe0*/  @!P0 NANOSLEEP.SYNCS 0x989680 ;  /* 0x009896800000895d */ /* 0x002fea0003900000 */
[----:B------:R-:W1:Y:S02]  /*aff0*/  @!P0 SYNCS.PHASECHK.TRANS64 P0, [R6+URZ], R5 ;  /* 0x00000005060085a7 */ /* 0x000e64000800007f */
[----:B-1----:R-:W-:Y:S05]  /*b000*/  @!P0 BRA `(.L_x_212) ;  /* 0xfffffffc00f08947 */ /* 0x002fea000383ffff */
[----:B------:R-:W-:Y:S05]  /*b010*/  BRA `(.L_x_258) ;  /* 0xffffffec00507947 */ /* 0x000fea000383ffff */
.L_x_213:
[----:B0-----:R0:W1:Y:S02]  /*b020*/  SYNCS.PHASECHK.TRANS64.TRYWAIT P0, [R9+URZ], R4 ;  /* 0x00000004090075a7 */ /* 0x001064000800017f */
[----:B-1----:R-:W-:Y:S05]  /*b030*/  @!P0 NANOSLEEP.SYNCS 0x989680 ;  /* 0x009896800000895d */ /* 0x002fea0003900000 */
[----:B------:R-:W1:Y:S02]  /*b040*/  @!P0 SYNCS.PHASECHK.TRANS64 P0, [R9+URZ], R4 ;  /* 0x00000004090085a7 */ /* 0x000e64000800007f */
[----:B-1----:R-:W-:Y:S05]  /*b050*/  @!P0 BRA `(.L_x_213) ;  /* 0xfffffffc00f08947 */ /* 0x002fea000383ffff */
[----:B------:R-:W-:Y:S05]  /*b060*/  BRA `(.L_x_259) ;  /* 0xffffffec00607947 */ /* 0x000fea000383ffff */
.L_x_214:
[----:B0-----:R0:W1:Y:S02]  /*b070*/  SYNCS.PHASECHK.TRANS64.TRYWAIT P0, [R6+URZ], R5 ;  /* 0x00000005060075a7 */ /* 0x001064000800017f */
[----:B-1----:R-:W-:Y:S05]  /*b080*/  @!P0 NANOSLEEP.SYNCS 0x989680 ;  /* 0x009896800000895d */ /* 0x002fea0003900000 */
[----:B------:R-:W1:Y:S02]  /*b090*/  @!P0 SYNCS.PHASECHK.TRANS64 P0, [R6+URZ], R5 ;  /* 0x00000005060085a7 */ /* 0x000e64000800007f */
[----:B-1----:R-:W-:Y:S05]  /*b0a0*/  @!P0 BRA `(.L_x_214) ;  /* 0xfffffffc00f08947 */ /* 0x002fea000383ffff */
[----:B------:R-:W-:Y:S05]  /*b0b0*/  BRA `(.L_x_260) ;  /* 0xffffffec00707947 */ /* 0x000fea000383ffff */
.L_x_215:
[----:B0-----:R0:W1:Y:S02]  /*b0c0*/  SYNCS.PHASECHK.TRANS64.TRYWAIT P0, [R9+URZ], R4 ;  /* 0x00000004090075a7 */ /* 0x001064000800017f */
[----:B-1----:R-:W-:Y:S05]  /*b0d0*/  @!P0 NANOSLEEP.SYNCS 0x989680 ;  /* 0x009896800000895d */ /* 0x002fea0003900000 */
[----:B------:R-:W1:Y:S02]  /*b0e0*/  @!P0 SYNCS.PHASECHK.TRANS64 P0, [R9+URZ], R4 ;  /* 0x00000004090085a7 */ /* 0x000e64000800007f */
[----:B-1----:R-:W-:Y:S05]  /*b0f0*/  @!P0 BRA `(.L_x_215) ;  /* 0xfffffffc00f08947 */ /* 0x002fea000383ffff */
[----:B------:R-:W-:Y:S05]  /*b100*/  BRA `(.L_x_261) ;  /* 0xffffffec00807947 */ /* 0x000fea000383ffff */
.L_x_216:
[----:B0-----:R0:W1:Y:S02]  /*b110*/  SYNCS.PHASECHK.TRANS64.TRYWAIT P0, [R6+URZ], R5 ;  /* 0x00000005060075a7 */ /* 0x001064000800017f */
[----:B-1----:R-:W-:Y:S05]  /*b120*/  @!P0 NANOSLEEP.SYNCS 0x989680 ;  /* 0x009896800000895d */ /* 0x002fea0003900000 */
[----:B------:R-:W1:Y:S02]  /*b130*/  @!P0 SYNCS.PHASECHK.TRANS64 P0, [R6+URZ], R5 ;  /* 0x00000005060085a7 */ /* 0x000e64000800007f */
[----:B-1----:R-:W-:Y:S05]  /*b140*/  @!P0 BRA `(.L_x_216) ;  /* 0xfffffffc00f08947 */ /* 0x002fea000383ffff */
[----:B------:R-:W-:Y:S05]  /*b150*/  BRA `(.L_x_262) ;  /* 0xffffffec00907947 */ /* 0x000fea000383ffff */
.L_x_217:
[----:B0-----:R0:W1:Y:S02]  /*b160*/  SYNCS.PHASECHK.TRANS64.TRYWAIT P0, [R9+URZ], R4 ;  /* 0x00000004090075a7 */ /* 0x001064000800017f */
[----:B-1----:R-:W-:Y:S05]  /*b170*/  @!P0 NANOSLEEP.SYNCS 0x989680 ;  /* 0x009896800000895d */ /* 0x002fea0003900000 */
[----:B------:R-:W1:Y:S02]  /*b180*/  @!P0 SYNCS.PHASECHK.TRANS64 P0, [R9+URZ], R4 ;  /* 0x00000004090085a7 */ /* 0x000e64000800007f */
[----:B-1----:R-:W-:Y:S05]  /*b190*/  @!P0 BRA `(.L_x_217) ;  /* 0xfffffffc00f08947 */ /* 0x002fea000383ffff */
[----:B------:R-:W-:Y:S05]  /*b1a0*/  BRA `(.L_x_263) ;  /* 0xffffffec00a07947 */ /* 0x000fea000383ffff */
.L_x_218:
[----:B0-----:R0:W1:Y:S02]  /*b1b0*/  SYNCS.PHASECHK.TRANS64.TRYWAIT P0, [R6+URZ], R5 ;  /* 0x00000005060075a7 */ /* 0x001064000800017f */
[----:B-1----:R-:W-:Y:S05]  /*b1c0*/  @!P0 NANOSLEEP.SYNCS 0x989680 ;  /* 0x009896800000895d */ /* 0x002fea0003900000 */
[----:B------:R-:W1:Y:S02]  /*b1d0*/  @!P0 SYNCS.PHASECHK.TRANS64 P0, [R6+URZ], R5 ;  /* 0x00000005060085a7 */ /* 0x000e64000800007f */
[----:B-1----:R-:W-:Y:S05]  /*b1e0*/  @!P0 BRA `(.L_x_218) ;  /* 0xfffffffc00f08947 */ /* 0x002fea000383ffff */
[----:B------:R-:W-:Y:S05]  /*b1f0*/  BRA `(.L_x_264) ;  /* 0xffffffec00b07947 */ /* 0x000fea000383ffff */
.L_x_219:
[----:B0-----:R0:W1:Y:S02]  /*b200*/  SYNCS.PHASECHK.TRANS64.TRYWAIT P0, [R9+URZ], R4 ;  /* 0x00000004090075a7 */ /* 0x001064000800017f */
[----:B-1----:R-:W-:Y:S05]  /*b210*/  @!P0 NANOSLEEP.SYNCS 0x989680 ;  /* 0x009896800000895d */ /* 0x002fea0003900000 */
[----:B------:R-:W1:Y:S02]  /*b220*/  @!P0 SYNCS.PHASECHK.TRANS64 P0, [R9+URZ], R4 ;  /* 0x00000004090085a7 */ /* 0x000e64000800007f */
[----:B-1----:R-:W-:Y:S05]  /*b230*/  @!P0 BRA `(.L_x_219) ;  /* 0xfffffffc00f08947 */ /* 0x002fea000383ffff */
[----:B------:R-:W-:Y:S05]  /*b240*/  BRA `(.L_x_265) ;  /* 0xffffffec00c07947 */ /* 0x000fea000383ffff */
.L_x_220:
[----:B0-----:R0:W1:Y:S02]  /*b250*/  SYNCS.PHASECHK.TRANS64.TRYWAIT P0, [R6+URZ], R5 ;  /* 0x00000005060075a7 */ /* 0x001064000800017f */
[----:B-1----:R-:W-:Y:S05]  /*b260*/  @!P0 NANOSLEEP.SYNCS 0x989680 ;  /* 0x009896800000895d */ /* 0x002fea0003900000 */
[----:B------:R-:W1:Y:S02]  /*b270*/  @!P0 SYNCS.PHASECHK.TRANS64 P0, [R6+URZ], R5 ;  /* 0x00000005060085a7 */ /* 0x000e64000800007f */
[----:B-1----:R-:W-:Y:S05]  /*b280*/  @!P0 BRA `(.L_x_220) ;  /* 0xfffffffc00f08947 */ /* 0x002fea000383ffff */
[----:B------:R-:W-:Y:S05]  /*b290*/  BRA `(.L_x_266) ;  /* 0xffffffec00d07947 */ /* 0x000fea000383ffff */
.L_x_221:
[----:B0-----:R0:W1:Y:S02]  /*b2a0*/  SYNCS.PHASECHK.TRANS64.TRYWAIT P0, [R9+URZ], R4 ;  /* 0x00000004090075a7 */ /* 0x001064000800017f */
[----:B-1----:R-:W-:Y:S05]  /*b2b0*/  @!P0 NANOSLEEP.SYNCS 0x989680 ;  /* 0x009896800000895d */ /* 0x002fea0003900000 */
[----:B------:R-:W1:Y:S02]  /*b2c0*/  @!P0 SYNCS.PHASECHK.TRANS64 P0, [R9+URZ], R4 ;  /* 0x00000004090085a7 */ /* 0x000e64000800007f */
[----:B-1----:R-:W-:Y:S05]  /*b2d0*/  @!P0 BRA `(.L_x_221) ;  /* 0xfffffffc00f08947 */ /* 0x002fea000383ffff */
[----:B------:R-:W-:Y:S05]  /*b2e0*/  BRA `(.L_x_267) ;  /* 0xffffffec00e07947 */ /* 0x000fea000383ffff */
.L_x_222:
[----:B0-----:R0:W1:Y:S02]  /*b2f0*/  SYNCS.PHASECHK.TRANS64.TRYWAIT P0, [R6+URZ], R5 ;  /* 0x00000005060075a7 */ /* 0x001064000800017f */
[----:B-1----:R-:W-:Y:S05]  /*b300*/  @!P0 NANOSLEEP.SYNCS 0x989680 ;  /* 0x009896800000895d */ /* 0x002fea0003900000 */
[----:B------:R-:W1:Y:S02]  /*b310*/  @!P0 SYNCS.PHASECHK.TRANS64 P0, [R6+URZ], R5 ;  /* 0x00000005060085a7 */ /* 0x000e64000800007f */
[----:B-1----:R-:W-:Y:S05]  /*b320*/  @!P0 BRA `(.L_x_222) ;  /* 0xfffffffc00f08947 */ /* 0x002fea000383ffff */
[----:B------:R-:W-:Y:S05]  /*b330*/  BRA `(.L_x_268) ;  /* 0xffffffec00f07947 */ /* 0x000fea000383ffff */
.L_x_223:
[----:B0-----:R0:W1:Y:S02]  /*b340*/  SYNCS.PHASECHK.TRANS64.TRYWAIT P0, [R9+URZ], R4 ;  /* 0x00000004090075a7 */ /* 0x001064000800017f */
[----:B-1----:R-:W-:Y:S05]  /*b350*/  @!P0 NANOSLEEP.SYNCS 0x989680 ;  /* 0x009896800000895d */ /* 0x002fea0003900000 */
[----:B------:R-:W1:Y:S02]  /*b360*/  @!P0 SYNCS.PHASECHK.TRANS64 P0, [R9+URZ], R4 ;  /* 0x00000004090085a7 */ /* 0x000e64000800007f */
[----:B-1----:R-:W-:Y:S05]  /*b370*/  @!P0 BRA `(.L_x_223) ;  /* 0xfffffffc00f08947 */ /* 0x002fea000383ffff */
[----:B------:R-:W-:Y:S05]  /*b380*/  BRA `(.L_x_269) ;  /* 0xfffffff000007947 */ /* 0x000fea000383ffff */
.L_x_224:
[----:B0-----:R0:W1:Y:S02]  /*b390*/  SYNCS.PHASECHK.TRANS64.TRYWAIT P0, [R6+URZ], R5 ;  /* 0x00000005060075a7 */ /* 0x001064000800017f */
[----:B-1----:R-:W-:Y:S05]  /*b3a0*/  @!P0 NANOSLEEP.SYNCS 0x989680 ;  /* 0x009896800000895d */ /* 0x002fea0003900000 */
[----:B------:R-:W1:Y:S02]  /*b3b0*/  @!P0 SYNCS.PHASECHK.TRANS64 P0, [R6+URZ], R5 ;  /* 0x00000005060085a7 */ /* 0x000e64000800007f */
[----:B-1----:R-:W-:Y:S05]  /*b3c0*/  @!P0 BRA `(.L_x_224) ;  /* 0xfffffffc00f08947 */ /* 0x002fea000383ffff */
[----:B------:R-:W-:Y:S05]  /*b3d0*/  BRA `(.L_x_270) ;  /* 0xfffffff000107947 */ /* 0x000fea000383ffff */
.L_x_225:
[----:B0-----:R0:W1:Y:S02]  /*b3e0*/  SYNCS.PHASECHK.TRANS64.TRYWAIT P0, [R9+URZ], R4 ;  /* 0x00000004090075a7 */ /* 0x001064000800017f */
[----:B-1----:R-:W-:Y:S05]  /*b3f0*/  @!P0 NANOSLEEP.SYNCS 0x989680 ;  /* 0x009896800000895d */ /* 0x002fea0003900000 */
[----:B------:R-:W1:Y:S02]  /*b400*/  @!P0 SYNCS.PHASECHK.TRANS64 P0, [R9+URZ], R4 ;  /* 0x00000004090085a7 */ /* 0x000e64000800007f */
[----:B-1----:R-:W-:Y:S05]  /*b410*/  @!P0 BRA `(.L_x_225) ;  /* 0xfffffffc00f08947 */ /* 0x002fea000383ffff */
[----:B------:R-:W-:Y:S05]  /*b420*/  BRA `(.L_x_271) ;  /* 0xfffffff000207947 */ /* 0x000fea000383ffff */
.L_x_226:
[----:B0-----:R0:W1:Y:S02]  /*b430*/  SYNCS.PHASECHK.TRANS64.TRYWAIT P0, [R6+URZ], R5 ;  /* 0x00000005060075a7 */ /* 0x001064000800017f */
[----:B-1----:R-:W-:Y:S05]  /*b440*/  @!P0 NANOSLEEP.SYNCS 0x989680 ;  /* 0x009896800000895d */ /* 0x002fea0003900000 */
[----:B------:R-:W1:Y:S02]  /*b450*/  @!P0 SYNCS.PHASECHK.TRANS64 P0, [R6+URZ], R5 ;  /* 0x00000005060085a7 */ /* 0x000e64000800007f */
[----:B-1----:R-:W-:Y:S05]  /*b460*/  @!P0 BRA `(.L_x_226) ;  /* 0xfffffffc00f08947 */ /* 0x002fea000383ffff */
[----:B------:R-:W-:Y:S05]  /*b470*/  BRA `(.L_x_272) ;  /* 0xfffffff000307947 */ /* 0x000fea000383ffff */
.L_x_227:
[----:B0-----:R0:W1:Y:S02]  /*b480*/  SYNCS.PHASECHK.TRANS64.TRYWAIT P0, [R9+URZ], R4 ;  /* 0x00000004090075a7 */ /* 0x001064000800017f */
[----:B-1----:R-:W-:Y:S05]  /*b490*/  @!P0 NANOSLEEP.SYNCS 0x989680 ;  /* 0x009896800000895d */ /* 0x002fea0003900000 */
[----:B------:R-:W1:Y:S02]  /*b4a0*/  @!P0 SYNCS.PHASECHK.TRANS64 P0, [R9+URZ], R4 ;  /* 0x00000004090085a7 */ /* 0x000e64000800007f */
[----:B-1----:R-:W-:Y:S05]  /*b4b0*/  @!P0 BRA `(.L_x_227) ;  /* 0xfffffffc00f08947 */ /* 0x002fea000383ffff */
[----:B------:R-:W-:Y:S05]  /*b4c0*/  BRA `(.L_x_273) ;  /* 0xfffffff000407947 */ /* 0x000fea000383ffff */
.L_x_228:
[----:B0-----:R0:W1:Y:S02]  /*b4d0*/  SYNCS.PHASECHK.TRANS64.TRYWAIT P0, [R8+URZ], R5 ;  /* 0x00000005080075a7 */ /* 0x001064000800017f */
[----:B-1----:R-:W-:Y:S05]  /*b4e0*/  @!P0 NANOSLEEP.SYNCS 0x989680 ;  /* 0x009896800000895d */ /* 0x002fea0003900000 */
[----:B------:R-:W1:Y:S02]  /*b4f0*/  @!P0 SYNCS.PHASECHK.TRANS64 P0, [R8+URZ], R5 ;  /* 0x00000005080085a7 */ /* 0x000e64000800007f */
[----:B-1----:R-:W-:Y:S05]  /*b500*/  @!P0 BRA `(.L_x_228) ;  /* 0xfffffffc00f08947 */ /* 0x002fea000383ffff */
[----:B------:R-:W-:Y:S05]  /*b510*/  BRA `(.L_x_274) ;  /* 0xfffffff000507947 */ /* 0x000fea000383ffff */
.L_x_229:
[----:B-1----:R1:W2:Y:S02]  /*b520*/  SYNCS.PHASECHK.TRANS64.TRYWAIT P0, [R11+URZ], R6 ;  /* 0x000000060b0075a7 */ /* 0x0022a4000800017f */
[----:B--2---:R-:W-:Y:S05]  /*b530*/  @!P0 NANOSLEEP.SYNCS 0x989680 ;  /* 0x009896800000895d */ /* 0x004fea0003900000 */
[----:B------:R-:W2:Y:S02]  /*b540*/  @!P0 SYNCS.PHASECHK.TRANS64 P0, [R11+URZ], R6 ;  /* 0x000000060b0085a7 */ /* 0x000ea4000800007f */
[----:B--2---:R-:W-:Y:S05]  /*b550*/  @!P0 BRA `(.L_x_229) ;  /* 0xfffffffc00f08947 */ /* 0x004fea000383ffff */
[----:B------:R-:W-:Y:S05]  /*b560*/  BRA `(.L_x_275) ;  /* 0xfffffff000587947 */ /* 0x000fea000383ffff */
.L_x_276:
[----:B------:R-:W-:-:S00]  /*b570*/  BRA `(.L_x_276) ;  /* 0xfffffffc00fc7947 */ /* 0x000fc0000383ffff */
[----:B------:R-:W-:-:S00]  /*b580*/  NOP ;  /* 0x0000000000007918 */ /* 0x000fc00000000000 */
[----:B------:R-:W-:-:S00]  /*b590*/  NOP ;  /* 0x0000000000007918 */ /* 0x000fc00000000000 */
[----:B------:R-:W-:-:S00]  /*b5a0*/  NOP ;  /* 0x0000000000007918 */ /* 0x000fc00000000000 */
[----:B------:R-:W-:-:S00]  /*b5b0*/  NOP ;  /* 0x0000000000007918 */ /* 0x000fc00000000000 */
[----:B------:R-:W-:-:S00]  /*b5c0*/  NOP ;  /* 0x0000000000007918 */ /* 0x000fc00000000000 */
[----:B------:R-:W-:-:S00]  /*b5d0*/  NOP ;  /* 0x0000000000007918 */ /* 0x000fc00000000000 */
[----:B------:R-:W-:-:S00]  /*b5e0*/  NOP ;  /* 0x0000000000007918 */ /* 0x000fc00000000000 */
[----:B------:R-:W-:-:S00]  /*b5f0*/  NOP ;  /* 0x0000000000007918 */ /* 0x000fc00000000000 */
.L_x_277:


//--------------------- .nv.shared._ZN7cutlass13device_kernelINS_4gemm6kernel13GemmUniversalIN4cute5tupleIJiiiiEEENS1_10collective13CollectiveMmaINS1_37MainloopSm90TmaGmmaWarpSpecializedFP8ILi37ENS5_IJNS4_1CILi1EEENSA_ILi8EEESB_EEENS1_32KernelTmaWarpSpecializedPingpongEEENS5_IJNSA_ILi64EEENSA_ILi128EEENSA_ILi32EEEEEENS_12float_e4m3_tENS5_IJlSB_lEEESK_SL_NS4_8TiledMMAINS4_8MMA_AtomIJNS4_4SM904GMMA31MMA_64x128x32_F32E4M3E4M3_SS_TNILNSP_7ScaleInE1ELSR_1EEEEEENS4_6LayoutINS5_IJSB_SB_SB_EEENS5_IJNSA_ILi0EEESW_SW_EEEEENS5_IJNS4_10UnderscoreESZ_SZ_EEEEENS4_23SM90_TMA_LOAD_MULTICASTENS4_14ComposedLayoutINS4_7SwizzleILi1ELi4ELi3EEENS4_18smem_ptr_flag_bitsILi8EEENSU_INS5_IJSC_SI_EEENS5_IJSI_SB_EEEEEEEvNS4_8identityENS4_13SM90_TMA_LOADES1B_vS1C_EENS_8epilogue10collective6detail29Sm90TmaWarpSpecializedAdapterINS1G_15DefaultEpilogueISK_SL_SL_NS1F_6thread17LinearCombinationISK_Li1EffLNS1K_9ScaleType4KindE0ELNS_15FloatRoundStyleE2ESK_EENS1_15EpilogueDefaultEEEEEvvEEEEvNT_6ParamsE --------------------------
	.section	.nv.shared._ZN7cutlass13device_kernelINS_4gemm6kernel13GemmUniversalIN4cute5tupleIJiiiiEEENS1_10collective13CollectiveMmaINS1_37MainloopSm90TmaGmmaWarpSpecializedFP8ILi37ENS5_IJNS4_1CILi1EEENSA_ILi8EEESB_EEENS1_32KernelTmaWarpSpecializedPingpongEEENS5_IJNSA_ILi64EEENSA_ILi128EEENSA_ILi32EEEEEENS_12float_e4m3_tENS5_IJlSB_lEEESK_SL_NS4_8TiledMMAINS4_8MMA_AtomIJNS4_4SM904GMMA31MMA_64x128x32_F32E4M3E4M3_SS_TNILNSP_7ScaleInE1ELSR_1EEEEEENS4_6LayoutINS5_IJSB_SB_SB_EEENS5_IJNSA_ILi0EEESW_SW_EEEEENS5_IJNS4_10UnderscoreESZ_SZ_EEEEENS4_23SM90_TMA_LOAD_MULTICASTENS4_14ComposedLayoutINS4_7SwizzleILi1ELi4ELi3EEENS4_18smem_ptr_flag_bitsILi8EEENSU_INS5_IJSC_SI_EEENS5_IJSI_SB_EEEEEEEvNS4_8identityENS4_13SM90_TMA_LOADES1B_vS1C_EENS_8epilogue10collective6detail29Sm90TmaWarpSpecializedAdapterINS1G_15DefaultEpilogueISK_SL_SL_NS1F_6thread17LinearCombinationISK_Li1EffLNS1K_9ScaleType4KindE0ELNS_15FloatRoundStyleE2ESK_EENS1_15EpilogueDefaultEEEEEvvEEEEvNT_6ParamsE,"aw",@nobits
	.sectionflags	@""
	.align	16
	.zero		1024


//--------------------- .nv.shared.reserved.0     --------------------------
	.section	.nv.shared.reserved.0,"aw",@nobits
	.weak		__nv_reservedSMEM_offset_0_alias
	.size		__nv_reservedSMEM_offset_0_alias, 0, 0
	.other		__nv_reservedSMEM_offset_0_alias,@"STO_CUDA_RESERVED_SHARED STV_DEFAULT"
__nv_reservedSMEM_offset_0_alias:
	.zero		0


//--------------------- .nv.global                --------------------------
	.section	.nv.global,"aw",@nobits
.nv.global:
	.type		_ZN40_INTERNAL_ea268b6c_4_k_cu_306b9dbd_249584cute1_E,@object
	.size		_ZN40_INTERNAL_ea268b6c_4_k_cu_306b9dbd_249584cute1_E,(_ZN40_INTERNAL_ea268b6c_4_k_cu_306b9dbd_249584cuda3std3__45__cpo6cbeginE - _ZN40_INTERNAL_ea268b6c_4_k_cu_306b9dbd_249584cute1_E)
_ZN40_INTERNAL_ea268b6c_4_k_cu_306b9dbd_249584cute1_E:
	.zero		1
	.type		_ZN40_INTERNAL_ea268b6c_4_k_cu_306b9dbd_249584cuda3std3__45__cpo6cbeginE,@object
	.size		_ZN40_INTERNAL_ea268b6c_4_k_cu_306b9dbd_249584cuda3std3__45__cpo6cbeginE,(_ZN40_INTERNAL_ea268b6c_4_k_cu_306b9dbd_249584cuda3std3__48in_placeE - _ZN40_INTERNAL_ea268b6c_4_k_cu_306b9dbd_249584cuda3std3__45__cpo6cbeginE)
_ZN40_INTERNAL_ea268b6c_4_k_cu_306b9dbd_249584cuda3std3__45__cpo6cbeginE:
	.zero		1
	.type		_ZN40_INTERNAL_ea268b6c_4_k_cu_306b9dbd_249584cuda3std3__48in_placeE,@object
	.size		_ZN40_INTERNAL_ea268b6c_4_k_cu_306b9dbd_249584cuda3std3__48in_placeE,(_ZN40_INTERNAL_ea268b6c_4_k_cu_306b9dbd_249584cuda3std6ranges3__45__cpo9iter_moveE - _ZN40_INTERNAL_ea268b6c_4_k_cu_306b9dbd_249584cuda3std3__48in_placeE)
_ZN40_INTERNAL_ea268b6c_4_k_cu_306b9dbd_249584cuda3std3__48in_placeE:
	.zero		1
	.type		_ZN40_INTERNAL_ea268b6c_4_k_cu_306b9dbd_249584cuda3std6ranges3__45__cpo9iter_moveE,@object
	.size		_ZN40_INTERNAL_ea268b6c_4_k_cu_306b9dbd_249584cuda3std6ranges3__45__cpo9iter_moveE,(_ZN40_INTERNAL_ea268b6c_4_k_cu_306b9dbd_249584cuda3std3__45__cpo5beginE - _ZN40_INTERNAL_ea268b6c_4_k_cu_306b9dbd_249584cuda3std6ranges3__45__cpo9iter_moveE)
_ZN40_INTERNAL_ea268b6c_4_k_cu_306b9dbd_249584cuda3std6ranges3__45__cpo9iter_moveE:
	.zero		1
	.type		_ZN40_INTERNAL_ea268b6c_4_k_cu_306b9dbd_249584cuda3std3__45__cpo5beginE,@object
	.size		_ZN40_INTERNAL_ea268b6c_4_k_cu_306b9dbd_249584cuda3std3__45__cpo5beginE,(_ZN40_INTERNAL_ea268b6c_4_k_cu_306b9dbd_249584cuda3std3__442_GLOBAL__N__ea268b6c_4_k_cu_306b9dbd_249586ignoreE - _ZN40_INTERNAL_ea268b6c_4_k_cu_306b9dbd_249584cuda3std3__45__cpo5beginE)
_ZN40_INTERNAL_ea268b6c_4_k_cu_306b9dbd_249584cuda3std3__45__cpo5beginE:
	.zero		1
	.type		_ZN40_INTERNAL_ea268b6c_4_k_cu_306b9dbd_249584cuda3std3__442_GLOBAL__N__ea268b6c_4_k_cu_306b9dbd_249586ignoreE,@object
	.size		_ZN40_INTERNAL_ea268b6c_4_k_cu_306b9dbd_249584cuda3std3__442_GLOBAL__N__ea268b6c_4_k_cu_306b9dbd_249586ignoreE,(_ZN40_INTERNAL_ea268b6c_4_k_cu_306b9dbd_249584cute7productE - _ZN40_INTERNAL_ea268b6c_4_k_cu_306b9dbd_249584cuda3std3__442_GLOBAL__N__ea268b6c_4_k_cu_306b9dbd_249586ignoreE)
_ZN40_INTERNAL_ea268b6c_4_k_cu_306b9dbd_249584cuda3std3__442_GLOBAL__N__ea268b6c_4_k_cu_306b9dbd_249586ignoreE:
	.zero		1
	.type		_ZN40_INTERNAL_ea268b6c_4_k_cu_306b9dbd_249584cute7productE,@object
	.size		_ZN40_INTERNAL_ea268b6c_4_k_cu_306b9dbd_249584cute7productE,(_ZN40_INTERNAL_ea268b6c_4_k_cu_306b9dbd_249584cuda3std3__45__cpo3endE - _ZN40_INTERNAL_ea268b6c_4_k_cu_306b9dbd_249584cute7productE)
_ZN40_INTERNAL_ea268b6c_4_k_cu_306b9dbd_249584cute7productE:
	.zero		1
	.type		_ZN40_INTERNAL_ea268b6c_4_k_cu_306b9dbd_249584cuda3std3__45__cpo3endE,@object
	.size		_ZN40_INTERNAL_ea268b6c_4_k_cu_306b9dbd_249584cuda3std3__45__cpo3endE,(_ZN40_INTERNAL_ea268b6c_4_k_cu_306b9dbd_249584cuda3std3__419piecewise_constructE - _ZN40_INTERNAL_ea268b6c_4_k_cu_306b9dbd_249584cuda3std3__45__cpo3endE)
_ZN40_INTERNAL_ea268b6c_4_k_cu_306b9dbd_249584cuda3std3__45__cpo3endE:
	.zero		1
	.type		_ZN40_INTERNAL_ea268b6c_4_k_cu_306b9dbd_249584cuda3std3__419piecewise_constructE,@object
	.size		_ZN40_INTERNAL_ea268b6c_4_k_cu_306b9dbd_249584cuda3std3__419piecewise_constructE,(_ZN40_INTERNAL_ea268b6c_4_k_cu_306b9dbd_249584cuda3std3__45__cpo4cendE - _ZN40_INTERNAL_ea268b6c_4_k_cu_306b9dbd_249584cuda3std3__419piecewise_constructE)
_ZN40_INTERNAL_ea268b6c_4_k_cu_306b9dbd_249584cuda3std3__419piecewise_constructE:
	.zero		1
	.type		_ZN40_INTERNAL_ea268b6c_4_k_cu_306b9dbd_249584cuda3std3__45__cpo4cendE,@object
	.size		_ZN40_INTERNAL_ea268b6c_4_k_cu_306b9dbd_249584cuda3std3__45__cpo4cendE,(_ZN40_INTERNAL_ea268b6c_4_k_cu_306b9dbd_249584cuda3std6ranges3__45__cpo4swapE - _ZN40_INTERNAL_ea268b6c_4_k_cu_306b9dbd_249584cuda3std3__45__cpo4cendE)
_ZN40_INTERNAL_ea268b6c_4_k_cu_306b9dbd_249584cuda3std3__45__cpo4cendE:
	.zero		1
	.type		_ZN40_INTERNAL_ea268b6c_4_k_cu_306b9dbd_249584cuda3std6ranges3__45__cpo4swapE,@object
	.size		_ZN40_INTERNAL_ea268b6c_4_k_cu_306b9dbd_249584cuda3std6ranges3__45__cpo4swapE,(.L_7 - _ZN40_INTERNAL_ea268b6c_4_k_cu_306b9dbd_249584cuda3std6ranges3__45__cpo4swapE)
_ZN40_INTERNAL_ea268b6c_4_k_cu_306b9dbd_249584cuda3std6ranges3__45__cpo4swapE:
	.zero		1
.L_7:


//--------------------- .nv.constant0._ZN7cutlass13device_kernelINS_4gemm6kernel13GemmUniversalIN4cute5tupleIJiiiiEEENS1_10collective13CollectiveMmaINS1_37MainloopSm90TmaGmmaWarpSpecializedFP8ILi37ENS5_IJNS4_1CILi1EEENSA_ILi8EEESB_EEENS1_32KernelTmaWarpSpecializedPingpongEEENS5_IJNSA_ILi64EEENSA_ILi128EEENSA_ILi32EEEEEENS_12float_e4m3_tENS5_IJlSB_lEEESK_SL_NS4_8TiledMMAINS4_8MMA_AtomIJNS4_4SM904GMMA31MMA_64x128x32_F32E4M3E4M3_SS_TNILNSP_7ScaleInE1ELSR_1EEEEEENS4_6LayoutINS5_IJSB_SB_SB_EEENS5_IJNSA_ILi0EEESW_SW_EEEEENS5_IJNS4_10UnderscoreESZ_SZ_EEEEENS4_23SM90_TMA_LOAD_MULTICASTENS4_14ComposedLayoutINS4_7SwizzleILi1ELi4ELi3EEENS4_18smem_ptr_flag_bitsILi8EEENSU_INS5_IJSC_SI_EEENS5_IJSI_SB_EEEEEEEvNS4_8identityENS4_13SM90_TMA_LOADES1B_vS1C_EENS_8epilogue10collective6detail29Sm90TmaWarpSpecializedAdapterINS1G_15DefaultEpilogueISK_SL_SL_NS1F_6thread17LinearCombinationISK_Li1EffLNS1K_9ScaleType4KindE0ELNS_15FloatRoundStyleE2ESK_EENS1_15EpilogueDefaultEEEEEvvEEEEvNT_6ParamsE --------------------------
	.section	.nv.constant0._ZN7cutlass13device_kernelINS_4gemm6kernel13GemmUniversalIN4cute5tupleIJiiiiEEENS1_10collective13CollectiveMmaINS1_37MainloopSm90TmaGmmaWarpSpecializedFP8ILi37ENS5_IJNS4_1CILi1EEENSA_ILi8EEESB_EEENS1_32KernelTmaWarpSpecializedPingpongEEENS5_IJNSA_ILi64EEENSA_ILi128EEENSA_ILi32EEEEEENS_12float_e4m3_tENS5_IJlSB_lEEESK_SL_NS4_8TiledMMAINS4_8MMA_AtomIJNS4_4SM904GMMA31MMA_64x128x32_F32E4M3E4M3_SS_TNILNSP_7ScaleInE1ELSR_1EEEEEENS4_6LayoutINS5_IJSB_SB_SB_EEENS5_IJNSA_ILi0EEESW_SW_EEEEENS5_IJNS4_10UnderscoreESZ_SZ_EEEEENS4_23SM90_TMA_LOAD_MULTICASTENS4_14ComposedLayoutINS4_7SwizzleILi1ELi4ELi3EEENS4_18smem_ptr_flag_bitsILi8EEENSU_INS5_IJSC_SI_EEENS5_IJSI_SB_EEEEEEEvNS4_8identityENS4_13SM90_TMA_LOADES1B_vS1C_EENS_8epilogue10collective6detail29Sm90TmaWarpSpecializedAdapterINS1G_15DefaultEpilogueISK_SL_SL_NS1F_6thread17LinearCombinationISK_Li1EffLNS1K_9ScaleType4KindE0ELNS_15FloatRoundStyleE2ESK_EENS1_15EpilogueDefaultEEEEEvvEEEEvNT_6ParamsE,"a",@progbits
	.sectionflags	@""
	.align	4
.nv.constant0._ZN7cutlass13device_kernelINS_4gemm6kernel13GemmUniversalIN4cute5tupleIJiiiiEEENS1_10collective13CollectiveMmaINS1_37MainloopSm90TmaGmmaWarpSpecializedFP8ILi37ENS5_IJNS4_1CILi1EEENSA_ILi8EEESB_EEENS1_32KernelTmaWarpSpecializedPingpongEEENS5_IJNSA_ILi64EEENSA_ILi128EEENSA_ILi32EEEEEENS_12float_e4m3_tENS5_IJlSB_lEEESK_SL_NS4_8TiledMMAINS4_8MMA_AtomIJNS4_4SM904GMMA31MMA_64x128x32_F32E4M3E4M3_SS_TNILNSP_7ScaleInE1ELSR_1EEEEEENS4_6LayoutINS5_IJSB_SB_SB_EEENS5_IJNSA_ILi0EEESW_SW_EEEEENS5_IJNS4_10UnderscoreESZ_SZ_EEEEENS4_23SM90_TMA_LOAD_MULTICASTENS4_14ComposedLayoutINS4_7SwizzleILi1ELi4ELi3EEENS4_18smem_ptr_flag_bitsILi8EEENSU_INS5_IJSC_SI_EEENS5_IJSI_SB_EEEEEEEvNS4_8identityENS4_13SM90_TMA_LOADES1B_vS1C_EENS_8epilogue10collective6detail29Sm90TmaWarpSpecializedAdapterINS1G_15DefaultEpilogueISK_SL_SL_NS1F_6thread17LinearCombinationISK_Li1EffLNS1K_9ScaleType4KindE0ELNS_15FloatRoundStyleE2ESK_EENS1_15EpilogueDefaultEEEEEvvEEEEvNT_6ParamsE:
	.zero		1664


//--------------------- SYMBOLS --------------------------

	.type		.nv.reservedSmem.offset0,@object
	.size		.nv.reservedSmem.offset0,0x4
